// auto-generated by cutlass_sweep.gemm — config: {"arch": "sm_90", "cluster_m": 2, "cluster_n": 1, "dtype": "int8", "stages": 5, "tile_k": 64, "tile_m": 256, "tile_n": 64}
#include "cutlass/cutlass.h"
#include "cutlass/gemm/collective/collective_builder.hpp"
#include "cutlass/gemm/device/gemm_universal_adapter.h"
#include "cutlass/gemm/kernel/gemm_universal.hpp"
#include "cutlass/epilogue/collective/collective_builder.hpp"

using ElemA = int8_t;
using ElemB = int8_t;
using ElemCD = int8_t;
using Acc  = int32_t;
using TileShape    = cute::Shape<cute::_256, cute::_64, cute::_64>;
using ClusterShape = cute::Shape<cute::_2, cute::_1, cute::_1>;

using CollectiveEpilogue = typename cutlass::epilogue::collective::CollectiveBuilder<
    cutlass::arch::Sm90, cutlass::arch::OpClassTensorOp,
    TileShape, ClusterShape,
    cutlass::epilogue::collective::EpilogueTileAuto,
    Acc, Acc,
    ElemCD, cutlass::layout::RowMajor, 128 / cutlass::sizeof_bits<ElemCD>::value,
    ElemCD, cutlass::layout::RowMajor, 128 / cutlass::sizeof_bits<ElemCD>::value,
    cutlass::epilogue::collective::EpilogueScheduleAuto
  >::CollectiveOp;

using CollectiveMainloop = typename cutlass::gemm::collective::CollectiveBuilder<
    cutlass::arch::Sm90, cutlass::arch::OpClassTensorOp,
    ElemA, cutlass::layout::RowMajor, 128 / cutlass::sizeof_bits<ElemA>::value,
    ElemB, cutlass::layout::ColumnMajor, 128 / cutlass::sizeof_bits<ElemB>::value,
    Acc,
    TileShape, ClusterShape,
    cutlass::gemm::collective::StageCount<5>,
    cutlass::gemm::collective::KernelScheduleAuto
  >::CollectiveOp;

using GemmKernel = cutlass::gemm::kernel::GemmUniversal<
    cute::Shape<int,int,int,int>,
    CollectiveMainloop,
    CollectiveEpilogue
>;
using Gemm = cutlass::gemm::device::GemmUniversalAdapter<GemmKernel>;

// Force the device kernel symbol into the cubin without needing a host main.
auto* _anchor = &cutlass::device_kernel<GemmKernel>;


// ===== COMPILED SASS (sm_90a) =====

	.target	sm_90a

	.elftype	@"ET_EXEC"


//--------------------- .note.nv.tkinfo           --------------------------
	.section	.note.nv.tkinfo,"",@"SHT_NOTE"
	.sectionflags	@"SHF_NOTE_NV_TKINFO"
	.tkinfo
        /*0018*/ 	.word	0x00000002
        /*0030*/ 	.string	""
        /*0030*/ 	.string	"ptxas"
        /*0030*/ 	.string	"Cuda compilation tools, release 13.0, V13.0.88"
        /*0030*/ 	.string	"Build cuda_13.0.r13.0/compiler.36424714_0"
        /*0030*/ 	.string	"-arch sm_90a -m 64 "



//--------------------- .note.nv.cuinfo           --------------------------
	.section	.note.nv.cuinfo,"",@"SHT_NOTE"
	.sectionflags	@"SHF_NOTE_NV_CUINFO"
        /*0018*/ 	.short	0x0002
        /*001a*/ 	.short	0x005a
        /*001c*/ 	.short	0x0082
	.zero		2


//--------------------- .nv.info                  --------------------------
	.section	.nv.info,"",@"SHT_CUDA_INFO"
	.align	4


	//----- nvinfo : EIATTR_REGCOUNT
	.align		4
        /*0000*/ 	.byte	0x04, 0x2f
        /*0002*/ 	.short	(.L_15 - .L_14)
	.align		4
.L_14:
        /*0004*/ 	.word	index@(_ZN7cutlass13device_kernelINS_4gemm6kernel13GemmUniversalIN4cute5tupleIJiiiiEEENS1_10collective13CollectiveMmaINS1_34MainloopSm90TmaGmmaWarpSpecializedILi5ENS5_IJNS4_1CILi2EEENSA_ILi1EEESC_EEENS1_35KernelTmaWarpSpecializedCooperativeEEENS5_IJNSA_ILi256EEENSA_ILi64EEESH_EEEaNS5_IJlSC_lEEEaSJ_NS4_8TiledMMAINS4_8MMA_AtomIJNS4_4SM904GMMA26MMA_64x64x32_S32S8S8_SS_TNEEEENS4_6LayoutISD_NS5_IJSC_NSA_ILi0EEESR_EEEEENS5_IJNS4_10UnderscoreESU_SU_EEEEENS4_13SM90_TMA_LOADENS4_14ComposedLayoutINS4_7SwizzleILi2ELi4ELi3EEENS4_18smem_ptr_flag_bitsILi8EEENSQ_INS5_IJNSA_ILi8EEESH_EEENS5_IJSH_SC_EEEEEEEvNS4_8identityENS4_23SM90_TMA_LOAD_MULTICASTES17_vS18_EENS_8epilogue10collective6detail29Sm90TmaWarpSpecializedAdapterINS1C_15DefaultEpilogueIaSJ_SJ_NS1B_6thread17LinearCombinationIaLi1EiiLNS1G_9ScaleType4KindE0ELNS_15FloatRoundStyleE2EaEENS1_15EpilogueDefaultEEEEEvvEEEEvNT_6ParamsE)
        /*0008*/ 	.word	0x000000a8


	//----- nvinfo : EIATTR_FRAME_SIZE
	.align		4
.L_15:
        /*000c*/ 	.byte	0x04, 0x11
        /*000e*/ 	.short	(.L_17 - .L_16)
	.align		4
.L_16:
        /*0010*/ 	.word	index@(_ZN7cutlass13device_kernelINS_4gemm6kernel13GemmUniversalIN4cute5tupleIJiiiiEEENS1_10collective13CollectiveMmaINS1_34MainloopSm90TmaGmmaWarpSpecializedILi5ENS5_IJNS4_1CILi2EEENSA_ILi1EEESC_EEENS1_35KernelTmaWarpSpecializedCooperativeEEENS5_IJNSA_ILi256EEENSA_ILi64EEESH_EEEaNS5_IJlSC_lEEEaSJ_NS4_8TiledMMAINS4_8MMA_AtomIJNS4_4SM904GMMA26MMA_64x64x32_S32S8S8_SS_TNEEEENS4_6LayoutISD_NS5_IJSC_NSA_ILi0EEESR_EEEEENS5_IJNS4_10UnderscoreESU_SU_EEEEENS4_13SM90_TMA_LOADENS4_14ComposedLayoutINS4_7SwizzleILi2ELi4ELi3EEENS4_18smem_ptr_flag_bitsILi8EEENSQ_INS5_IJNSA_ILi8EEESH_EEENS5_IJSH_SC_EEEEEEEvNS4_8identityENS4_23SM90_TMA_LOAD_MULTICASTES17_vS18_EENS_8epilogue10collective6detail29Sm90TmaWarpSpecializedAdapterINS1C_15DefaultEpilogueIaSJ_SJ_NS1B_6thread17LinearCombinationIaLi1EiiLNS1G_9ScaleType4KindE0ELNS_15FloatRoundStyleE2EaEENS1_15EpilogueDefaultEEEEEvvEEEEvNT_6ParamsE)
        /*0014*/ 	.word	0x00000000


	//----- nvinfo : EIATTR_MIN_STACK_SIZE
	.align		4
.L_17:
        /*0018*/ 	.byte	0x04, 0x12
        /*001a*/ 	.short	(.L_19 - .L_18)
	.align		4
.L_18:
        /*001c*/ 	.word	index@(_ZN7cutlass13device_kernelINS_4gemm6kernel13GemmUniversalIN4cute5tupleIJiiiiEEENS1_10collective13CollectiveMmaINS1_34MainloopSm90TmaGmmaWarpSpecializedILi5ENS5_IJNS4_1CILi2EEENSA_ILi1EEESC_EEENS1_35KernelTmaWarpSpecializedCooperativeEEENS5_IJNSA_ILi256EEENSA_ILi64EEESH_EEEaNS5_IJlSC_lEEEaSJ_NS4_8TiledMMAINS4_8MMA_AtomIJNS4_4SM904GMMA26MMA_64x64x32_S32S8S8_SS_TNEEEENS4_6LayoutISD_NS5_IJSC_NSA_ILi0EEESR_EEEEENS5_IJNS4_10UnderscoreESU_SU_EEEEENS4_13SM90_TMA_LOADENS4_14ComposedLayoutINS4_7SwizzleILi2ELi4ELi3EEENS4_18smem_ptr_flag_bitsILi8EEENSQ_INS5_IJNSA_ILi8EEESH_EEENS5_IJSH_SC_EEEEEEEvNS4_8identityENS4_23SM90_TMA_LOAD_MULTICASTES17_vS18_EENS_8epilogue10collective6detail29Sm90TmaWarpSpecializedAdapterINS1C_15DefaultEpilogueIaSJ_SJ_NS1B_6thread17LinearCombinationIaLi1EiiLNS1G_9ScaleType4KindE0ELNS_15FloatRoundStyleE2EaEENS1_15EpilogueDefaultEEEEEvvEEEEvNT_6ParamsE)
        /*0020*/ 	.word	0x00000000
.L_19:


//--------------------- .nv.compat                --------------------------
	.section	.nv.compat,"",@"SHT_CUDA_COMPAT_INFO"
	.align	4
        /*0000*/ 	.byte	0x02, 0x09, 0x01, 0x00, 0x02, 0x02, 0x04, 0x00, 0x02, 0x05, 0x05, 0x00, 0x03, 0x07, 0x01, 0x01
        /*0010*/ 	.byte	0x02, 0x03, 0x01, 0x00, 0x02, 0x06, 0x01, 0x00, 0x04, 0x0b, 0x08, 0x00, 0x00, 0x00, 0x00, 0x00
        /*0020*/ 	.byte	0x00, 0x00, 0x00, 0x00


//--------------------- .nv.info._ZN7cutlass13device_kernelINS_4gemm6kernel13GemmUniversalIN4cute5tupleIJiiiiEEENS1_10collective13CollectiveMmaINS1_34MainloopSm90TmaGmmaWarpSpecializedILi5ENS5_IJNS4_1CILi2EEENSA_ILi1EEESC_EEENS1_35KernelTmaWarpSpecializedCooperativeEEENS5_IJNSA_ILi256EEENSA_ILi64EEESH_EEEaNS5_IJlSC_lEEEaSJ_NS4_8TiledMMAINS4_8MMA_AtomIJNS4_4SM904GMMA26MMA_64x64x32_S32S8S8_SS_TNEEEENS4_6LayoutISD_NS5_IJSC_NSA_ILi0EEESR_EEEEENS5_IJNS4_10UnderscoreESU_SU_EEEEENS4_13SM90_TMA_LOADENS4_14ComposedLayoutINS4_7SwizzleILi2ELi4ELi3EEENS4_18smem_ptr_flag_bitsILi8EEENSQ_INS5_IJNSA_ILi8EEESH_EEENS5_IJSH_SC_EEEEEEEvNS4_8identityENS4_23SM90_TMA_LOAD_MULTICASTES17_vS18_EENS_8epilogue10collective6detail29Sm90TmaWarpSpecializedAdapterINS1C_15DefaultEpilogueIaSJ_SJ_NS1B_6thread17LinearCombinationIaLi1EiiLNS1G_9ScaleType4KindE0ELNS_15FloatRoundStyleE2EaEENS1_15EpilogueDefaultEEEEEvvEEEEvNT_6ParamsE --------------------------
	.section	.nv.info._ZN7cutlass13device_kernelINS_4gemm6kernel13GemmUniversalIN4cute5tupleIJiiiiEEENS1_10collective13CollectiveMmaINS1_34MainloopSm90TmaGmmaWarpSpecializedILi5ENS5_IJNS4_1CILi2EEENSA_ILi1EEESC_EEENS1_35KernelTmaWarpSpecializedCooperativeEEENS5_IJNSA_ILi256EEENSA_ILi64EEESH_EEEaNS5_IJlSC_lEEEaSJ_NS4_8TiledMMAINS4_8MMA_AtomIJNS4_4SM904GMMA26MMA_64x64x32_S32S8S8_SS_TNEEEENS4_6LayoutISD_NS5_IJSC_NSA_ILi0EEESR_EEEEENS5_IJNS4_10UnderscoreESU_SU_EEEEENS4_13SM90_TMA_LOADENS4_14ComposedLayoutINS4_7SwizzleILi2ELi4ELi3EEENS4_18smem_ptr_flag_bitsILi8EEENSQ_INS5_IJNSA_ILi8EEESH_EEENS5_IJSH_SC_EEEEEEEvNS4_8identityENS4_23SM90_TMA_LOAD_MULTICASTES17_vS18_EENS_8epilogue10collective6detail29Sm90TmaWarpSpecializedAdapterINS1C_15DefaultEpilogueIaSJ_SJ_NS1B_6thread17LinearCombinationIaLi1EiiLNS1G_9ScaleType4KindE0ELNS_15FloatRoundStyleE2EaEENS1_15EpilogueDefaultEEEEEvvEEEEvNT_6ParamsE,"",@"SHT_CUDA_INFO"
	.sectionflags	@""
	.align	4


	//----- nvinfo : EIATTR_CUDA_API_VERSION
	.align		4
        /*0000*/ 	.byte	0x04, 0x37
        /*0002*/ 	.short	(.L_21 - .L_20)
.L_20:
        /*0004*/ 	.word	0x00000082


	//----- nvinfo : EIATTR_KPARAM_INFO
	.align		4
.L_21:
        /*0008*/ 	.byte	0x04, 0x17
        /*000a*/ 	.short	(.L_23 - .L_22)
.L_22:
        /*000c*/ 	.word	0x00000000
        /*0010*/ 	.short	0x0000
        /*0012*/ 	.short	0x0070
        /*0014*/ 	.byte	0x00, 0xf0, 0x01, 0x10


	//----- nvinfo : EIATTR_SPARSE_MMA_MASK
	.align		4
.L_23:
        /*0018*/ 	.byte	0x03, 0x50
        /*001a*/ 	.short	0x0000


	//----- nvinfo : EIATTR_MAXREG_COUNT
	.align		4
        /*001c*/ 	.byte	0x03, 0x1b
        /*001e*/ 	.short	0x00a8


	//----- nvinfo : EIATTR_NUM_BARRIERS
	.align		4
        /*0020*/ 	.byte	0x02, 0x4c
        /*0022*/ 	.byte	0x01
	.zero		1


	//----- nvinfo : EIATTR_EXTERNS
	.align		4
        /*0024*/ 	.byte	0x04, 0x0f
        /*0026*/ 	.short	(.L_25 - .L_24)


	//   ....[0]....
	.align		4
.L_24:
        /*0028*/ 	.word	index@(__assertfail)


	//----- nvinfo : EIATTR_MERCURY_ISA_VERSION
	.align		4
.L_25:
        /*002c*/ 	.byte	0x03, 0x5f
        /*002e*/ 	.short	0x0101


	//----- nvinfo : EIATTR_INT_WARP_WIDE_INSTR_OFFSETS
	.align		4
        /*0030*/ 	.byte	0x04, 0x31
        /*0032*/ 	.short	(.L_27 - .L_26)


	//   ....[0]....
.L_26:
        /*0034*/ 	.word	0x000004b0


	//   ....[1]....
        /*0038*/ 	.word	0x000004e0


	//   ....[2]....
        /*003c*/ 	.word	0x000006a0


	//   ....[3]....
        /*0040*/ 	.word	0x00001ea0


	//----- nvinfo : EIATTR_COOP_GROUP_MASK_REGIDS
	.align		4
.L_27:
        /*0044*/ 	.byte	0x04, 0x29
        /*0046*/ 	.short	(.L_29 - .L_28)


	//   ....[0]....
.L_28:
        /*0048*/ 	.word	0xffffffff


	//   ....[1]....
        /*004c*/ 	.word	0xffffffff


	//   ....[2]....
        /*0050*/ 	.word	0xffffffff


	//   ....[3]....
        /*0054*/ 	.word	0xffffffff


	//   ....[4]....
        /*0058*/ 	.word	0xffffffff


	//   ....[5]....
        /*005c*/ 	.word	0xffffffff


	//----- nvinfo : EIATTR_COOP_GROUP_INSTR_OFFSETS
	.align		4
.L_29:
        /*0060*/ 	.byte	0x04, 0x28
        /*0062*/ 	.short	(.L_31 - .L_30)


	//   ....[0]....
.L_30:
        /*0064*/ 	.word	0x00000060


	//   ....[1]....
        /*0068*/ 	.word	0x00000070


	//   ....[2]....
        /*006c*/ 	.word	0x00000130


	//   ....[3]....
        /*0070*/ 	.word	0x000002f0


	//   ....[4]....
        /*0074*/ 	.word	0x00000820


	//   ....[5]....
        /*0078*/ 	.word	0x00001450


	//----- nvinfo : EIATTR_REG_RECONFIG
	.align		4
.L_31:
        /*007c*/ 	.byte	0x01, 0x54
	.zero		2


	//----- nvinfo : EIATTR_SYSCALL_OFFSETS
	.align		4
        /*0080*/ 	.byte	0x04, 0x46
        /*0082*/ 	.short	(.L_33 - .L_32)


	//   ....[0]....
.L_32:
        /*0084*/ 	.word	0x00001640


	//----- nvinfo : EIATTR_MBARRIER_INSTR_OFFSETS
	.align		4
.L_33:
        /*0088*/ 	.byte	0x04, 0x39
        /*008a*/ 	.short	(.L_35 - .L_34)


	//   ....[0]....
.L_34:
        /*008c*/ 	.word	0x00000230
        /*0090*/ 	.word	0x000000ff
        /*0094*/ 	.word	0x00000000
        /*0098*/ 	.short	0x0100
        /*009a*/ 	.byte	0x08
	.zero		1


	//   ....[1]....
        /*009c*/ 	.word	0x00000240
        /*00a0*/ 	.word	0x000000ff
        /*00a4*/ 	.word	0x00000028
        /*00a8*/ 	.short	0x0100
        /*00aa*/ 	.byte	0x08
	.zero		1


	//   ....[2]....
        /*00ac*/ 	.word	0x00000250
        /*00b0*/ 	.word	0x000000ff
        /*00b4*/ 	.word	0x00000008
        /*00b8*/ 	.short	0x0100
        /*00ba*/ 	.byte	0x08
	.zero		1


	//   ....[3]....
        /*00bc*/ 	.word	0x00000260
        /*00c0*/ 	.word	0x000000ff
        /*00c4*/ 	.word	0x00000030
        /*00c8*/ 	.short	0x0100
        /*00ca*/ 	.byte	0x08
	.zero		1


	//   ....[4]....
        /*00cc*/ 	.word	0x00000270
        /*00d0*/ 	.word	0x000000ff
        /*00d4*/ 	.word	0x00000010
        /*00d8*/ 	.short	0x0100
        /*00da*/ 	.byte	0x08
	.zero		1


	//   ....[5]....
        /*00dc*/ 	.word	0x00000280
        /*00e0*/ 	.word	0x000000ff
        /*00e4*/ 	.word	0x00000038
        /*00e8*/ 	.short	0x0100
        /*00ea*/ 	.byte	0x08
	.zero		1


	//   ....[6]....
        /*00ec*/ 	.word	0x00000290
        /*00f0*/ 	.word	0x000000ff
        /*00f4*/ 	.word	0x00000018
        /*00f8*/ 	.short	0x0100
        /*00fa*/ 	.byte	0x08
	.zero		1


	//   ....[7]....
        /*00fc*/ 	.word	0x000002a0
        /*0100*/ 	.word	0x000000ff
        /*0104*/ 	.word	0x00000040
        /*0108*/ 	.short	0x0100
        /*010a*/ 	.byte	0x08
	.zero		1


	//   ....[8]....
        /*010c*/ 	.word	0x000002b0
        /*0110*/ 	.word	0x000000ff
        /*0114*/ 	.word	0x00000020
        /*0118*/ 	.short	0x0100
        /*011a*/ 	.byte	0x08
	.zero		1


	//   ....[9]....
        /*011c*/ 	.word	0x000002c0
        /*0120*/ 	.word	0x000000ff
        /*0124*/ 	.word	0x00000048
        /*0128*/ 	.short	0x0100
        /*012a*/ 	.byte	0x08
	.zero		1


	//   ....[10]....
        /*012c*/ 	.word	0x00000730
        /*0130*/ 	.word	0x000000ff
        /*0134*/ 	.word	0x00000060
        /*0138*/ 	.short	0x0100
        /*013a*/ 	.byte	0x06
	.zero		1


	//   ....[11]....
        /*013c*/ 	.word	0x000007c0
        /*0140*/ 	.word	0x000000ff
        /*0144*/ 	.word	0x00000068
        /*0148*/ 	.short	0x0100
        /*014a*/ 	.byte	0x06
	.zero		1


	//   ....[12]....
        /*014c*/ 	.word	0x00001710
        /*0150*/ 	.word	0x00000003
        /*0154*/ 	.word	0x00000000
        /*0158*/ 	.short	0x010a
        /*015a*/ 	.byte	0x3f
	.zero		1


	//   ....[13]....
        /*015c*/ 	.word	0x00001770
        /*0160*/ 	.word	0x00000003
        /*0164*/ 	.word	0x00000000
        /*0168*/ 	.short	0x010a
        /*016a*/ 	.byte	0x3f
	.zero		1


	//   ....[14]....
        /*016c*/ 	.word	0x00001ad0
        /*0170*/ 	.word	0x00000005
        /*0174*/ 	.word	0x00000000
        /*0178*/ 	.short	0x010a
        /*017a*/ 	.byte	0x3f
	.zero		1


	//   ....[15]....
        /*017c*/ 	.word	0x00001b10
        /*0180*/ 	.word	0x00000005
        /*0184*/ 	.word	0x00000000
        /*0188*/ 	.short	0x010a
        /*018a*/ 	.byte	0x3f
	.zero		1


	//   ....[16]....
        /*018c*/ 	.word	0x00001d50
        /*0190*/ 	.word	0x00000004
        /*0194*/ 	.word	0x00000000
        /*0198*/ 	.short	0x0101
        /*019a*/ 	.byte	0x3f
	.zero		1


	//   ....[17]....
        /*019c*/ 	.word	0x00001f40
        /*01a0*/ 	.word	0x00000000
        /*01a4*/ 	.word	0x00000000
        /*01a8*/ 	.short	0x0101
        /*01aa*/ 	.byte	0x3f
	.zero		1


	//   ....[18]....
        /*01ac*/ 	.word	0x000063b0
        /*01b0*/ 	.word	0x00000017
        /*01b4*/ 	.word	0x00000028
        /*01b8*/ 	.short	0x010a
        /*01ba*/ 	.byte	0x3f
	.zero		1


	//   ....[19]....
        /*01bc*/ 	.word	0x00006730
        /*01c0*/ 	.word	0x00000006
        /*01c4*/ 	.word	0x00000068
        /*01c8*/ 	.short	0x0101
        /*01ca*/ 	.byte	0x3f
	.zero		1


	//   ....[20]....
        /*01cc*/ 	.word	0x00006e80
        /*01d0*/ 	.word	0x00000007
        /*01d4*/ 	.word	0x00000000
        /*01d8*/ 	.short	0x010a
        /*01da*/ 	.byte	0x3f
	.zero		1


	//   ....[21]....
        /*01dc*/ 	.word	0x00006f00
        /*01e0*/ 	.word	0x00000006
        /*01e4*/ 	.word	0x00000000
        /*01e8*/ 	.short	0x010a
        /*01ea*/ 	.byte	0x3f
	.zero		1


	//   ....[22]....
        /*01ec*/ 	.word	0x00006f90
        /*01f0*/ 	.word	0x00000007
        /*01f4*/ 	.word	0x00000000
        /*01f8*/ 	.short	0x010a
        /*01fa*/ 	.byte	0x3f
	.zero		1


	//   ....[23]....
        /*01fc*/ 	.word	0x00007020
        /*0200*/ 	.word	0x00000006
        /*0204*/ 	.word	0x00000000
        /*0208*/ 	.short	0x010a
        /*020a*/ 	.byte	0x3f
	.zero		1


	//   ....[24]....
        /*020c*/ 	.word	0x000070b0
        /*0210*/ 	.word	0x00000005
        /*0214*/ 	.word	0x00000000
        /*0218*/ 	.short	0x010a
        /*021a*/ 	.byte	0x3f
	.zero		1


	//   ....[25]....
        /*021c*/ 	.word	0x00007110
        /*0220*/ 	.word	0x00000003
        /*0224*/ 	.word	0x00000000
        /*0228*/ 	.short	0x010a
        /*022a*/ 	.byte	0x3f
	.zero		1


	//   ....[26]....
        /*022c*/ 	.word	0x00007160
        /*0230*/ 	.word	0x00000005
        /*0234*/ 	.word	0x00000000
        /*0238*/ 	.short	0x010a
        /*023a*/ 	.byte	0x3f
	.zero		1


	//   ....[27]....
        /*023c*/ 	.word	0x00007230
        /*0240*/ 	.word	0x00000017
        /*0244*/ 	.word	0x00000028
        /*0248*/ 	.short	0x010a
        /*024a*/ 	.byte	0x3f
	.zero		1


	//   ....[28]....
        /*024c*/ 	.word	0x00007300
        /*0250*/ 	.word	0x00000007
        /*0254*/ 	.word	0x00000000
        /*0258*/ 	.short	0x010a
        /*025a*/ 	.byte	0x3f
	.zero		1


	//   ....[29]....
        /*025c*/ 	.word	0x00007350
        /*0260*/ 	.word	0x00000006
        /*0264*/ 	.word	0x00000000
        /*0268*/ 	.short	0x010a
        /*026a*/ 	.byte	0x3f
	.zero		1


	//   ....[30]....
        /*026c*/ 	.word	0x000073a0
        /*0270*/ 	.word	0x00000007
        /*0274*/ 	.word	0x00000000
        /*0278*/ 	.short	0x010a
        /*027a*/ 	.byte	0x3f
	.zero		1


	//   ....[31]....
        /*027c*/ 	.word	0x000073f0
        /*0280*/ 	.word	0x00000006
        /*0284*/ 	.word	0x00000000
        /*0288*/ 	.short	0x010a
        /*028a*/ 	.byte	0x3f
	.zero		1


	//----- nvinfo : EIATTR_NUM_MBARRIERS
	.align		4
.L_35:
        /*028c*/ 	.byte	0x03, 0x38
        /*028e*/ 	.short	0x000c


	//----- nvinfo : EIATTR_EXIT_INSTR_OFFSETS
	.align		4
        /*0290*/ 	.byte	0x04, 0x1c
        /*0292*/ 	.short	(.L_37 - .L_36)


	//   ....[0]....
.L_36:
        /*0294*/ 	.word	0x000009f0


	//   ....[1]....
        /*0298*/ 	.word	0x00001210


	//   ....[2]....
        /*029c*/ 	.word	0x00005b20


	//   ....[3]....
        /*02a0*/ 	.word	0x00006080


	//   ....[4]....
        /*02a4*/ 	.word	0x00007100


	//----- nvinfo : EIATTR_MAX_THREADS
	.align		4
.L_37:
        /*02a8*/ 	.byte	0x04, 0x05
        /*02aa*/ 	.short	(.L_39 - .L_38)
.L_38:
        /*02ac*/ 	.word	0x00000180
        /*02b0*/ 	.word	0x00000001
        /*02b4*/ 	.word	0x00000001


	//----- nvinfo : EIATTR_CRS_STACK_SIZE
	.align		4
.L_39:
        /*02b8*/ 	.byte	0x04, 0x1e
        /*02ba*/ 	.short	(.L_41 - .L_40)
.L_40:
        /*02bc*/ 	.word	0x00000000


	//----- nvinfo : EIATTR_CBANK_PARAM_SIZE
	.align		4
.L_41:
        /*02c0*/ 	.byte	0x03, 0x19
        /*02c2*/ 	.short	0x0470


	//----- nvinfo : EIATTR_PARAM_CBANK
	.align		4
        /*02c4*/ 	.byte	0x04, 0x0a
        /*02c6*/ 	.short	(.L_43 - .L_42)
	.align		4
.L_42:
        /*02c8*/ 	.word	index@(.nv.constant0._ZN7cutlass13device_kernelINS_4gemm6kernel13GemmUniversalIN4cute5tupleIJiiiiEEENS1_10collective13CollectiveMmaINS1_34MainloopSm90TmaGmmaWarpSpecializedILi5ENS5_IJNS4_1CILi2EEENSA_ILi1EEESC_EEENS1_35KernelTmaWarpSpecializedCooperativeEEENS5_IJNSA_ILi256EEENSA_ILi64EEESH_EEEaNS5_IJlSC_lEEEaSJ_NS4_8TiledMMAINS4_8MMA_AtomIJNS4_4SM904GMMA26MMA_64x64x32_S32S8S8_SS_TNEEEENS4_6LayoutISD_NS5_IJSC_NSA_ILi0EEESR_EEEEENS5_IJNS4_10UnderscoreESU_SU_EEEEENS4_13SM90_TMA_LOADENS4_14ComposedLayoutINS4_7SwizzleILi2ELi4ELi3EEENS4_18smem_ptr_flag_bitsILi8EEENSQ_INS5_IJNSA_ILi8EEESH_EEENS5_IJSH_SC_EEEEEEEvNS4_8identityENS4_23SM90_TMA_LOAD_MULTICASTES17_vS18_EENS_8epilogue10collective6detail29Sm90TmaWarpSpecializedAdapterINS1C_15DefaultEpilogueIaSJ_SJ_NS1B_6thread17LinearCombinationIaLi1EiiLNS1G_9ScaleType4KindE0ELNS_15FloatRoundStyleE2EaEENS1_15EpilogueDefaultEEEEEvvEEEEvNT_6ParamsE)
        /*02cc*/ 	.short	0x0210
        /*02ce*/ 	.short	0x0470


	//----- nvinfo : EIATTR_SW_WAR
	.align		4
.L_43:
        /*02d0*/ 	.byte	0x04, 0x36
        /*02d2*/ 	.short	(.L_45 - .L_44)
.L_44:
        /*02d4*/ 	.word	0x00000008
.L_45:


//--------------------- .nv.callgraph             --------------------------
	.section	.nv.callgraph,"",@"SHT_CUDA_CALLGRAPH"
	.align	4
	.sectionentsize	8
	.align		4
        /*0000*/ 	.word	0x00000000
	.align		4
        /*0004*/ 	.word	0xffffffff
	.align		4
        /*0008*/ 	.word	index@(_ZN7cutlass13device_kernelINS_4gemm6kernel13GemmUniversalIN4cute5tupleIJiiiiEEENS1_10collective13CollectiveMmaINS1_34MainloopSm90TmaGmmaWarpSpecializedILi5ENS5_IJNS4_1CILi2EEENSA_ILi1EEESC_EEENS1_35KernelTmaWarpSpecializedCooperativeEEENS5_IJNSA_ILi256EEENSA_ILi64EEESH_EEEaNS5_IJlSC_lEEEaSJ_NS4_8TiledMMAINS4_8MMA_AtomIJNS4_4SM904GMMA26MMA_64x64x32_S32S8S8_SS_TNEEEENS4_6LayoutISD_NS5_IJSC_NSA_ILi0EEESR_EEEEENS5_IJNS4_10UnderscoreESU_SU_EEEEENS4_13SM90_TMA_LOADENS4_14ComposedLayoutINS4_7SwizzleILi2ELi4ELi3EEENS4_18smem_ptr_flag_bitsILi8EEENSQ_INS5_IJNSA_ILi8EEESH_EEENS5_IJSH_SC_EEEEEEEvNS4_8identityENS4_23SM90_TMA_LOAD_MULTICASTES17_vS18_EENS_8epilogue10collective6detail29Sm90TmaWarpSpecializedAdapterINS1C_15DefaultEpilogueIaSJ_SJ_NS1B_6thread17LinearCombinationIaLi1EiiLNS1G_9ScaleType4KindE0ELNS_15FloatRoundStyleE2EaEENS1_15EpilogueDefaultEEEEEvvEEEEvNT_6ParamsE)
	.align		4
        /*000c*/ 	.word	index@(__assertfail)
	.align		4
        /*0010*/ 	.word	0x00000000
	.align		4
        /*0014*/ 	.word	0xfffffffe
	.align		4
        /*0018*/ 	.word	0x00000000
	.align		4
        /*001c*/ 	.word	0xfffffffd
	.align		4
        /*0020*/ 	.word	0x00000000
	.align		4
        /*0024*/ 	.word	0xfffffffc


//--------------------- .nv.constant4             --------------------------
	.section	.nv.constant4,"a",@progbits
	.align	8
	.align		8
.nv.constant4:
        /*0000*/ 	.dword	__assertfail
	.align		8
        /*0008*/ 	.dword	__unnamed_1
	.align		8
        /*0010*/ 	.dword	_ZN39_INTERNAL_fdec9562_4_k_cu_bad281dd_57544cuda3std3__45__cpo5beginE
	.align		8
        /*0018*/ 	.dword	_ZN39_INTERNAL_fdec9562_4_k_cu_bad281dd_57544cuda3std3__45__cpo3endE
	.align		8
        /*0020*/ 	.dword	_ZN39_INTERNAL_fdec9562_4_k_cu_bad281dd_57544cuda3std3__45__cpo6cbeginE
	.align		8
        /*0028*/ 	.dword	_ZN39_INTERNAL_fdec9562_4_k_cu_bad281dd_57544cuda3std3__45__cpo4cendE
	.align		8
        /*0030*/ 	.dword	_ZN39_INTERNAL_fdec9562_4_k_cu_bad281dd_57544cuda3std3__441_GLOBAL__N__fdec9562_4_k_cu_bad281dd_57546ignoreE
	.align		8
        /*0038*/ 	.dword	_ZN39_INTERNAL_fdec9562_4_k_cu_bad281dd_57544cuda3std3__419piecewise_constructE
	.align		8
        /*0040*/ 	.dword	_ZN39_INTERNAL_fdec9562_4_k_cu_bad281dd_57544cuda3std3__48in_placeE
	.align		8
        /*0048*/ 	.dword	_ZN39_INTERNAL_fdec9562_4_k_cu_bad281dd_57544cuda3std6ranges3__45__cpo4swapE
	.align		8
        /*0050*/ 	.dword	_ZN39_INTERNAL_fdec9562_4_k_cu_bad281dd_57544cuda3std6ranges3__45__cpo9iter_moveE
	.align		8
        /*0058*/ 	.dword	_ZN39_INTERNAL_fdec9562_4_k_cu_bad281dd_57544cute7productE
	.align		8
        /*0060*/ 	.dword	_ZN39_INTERNAL_fdec9562_4_k_cu_bad281dd_57544cute1_E
	.align		8
        /*0068*/ 	.dword	$str$22
	.align		8
        /*0070*/ 	.dword	$str$23


//--------------------- .text._ZN7cutlass13device_kernelINS_4gemm6kernel13GemmUniversalIN4cute5tupleIJiiiiEEENS1_10collective13CollectiveMmaINS1_34MainloopSm90TmaGmmaWarpSpecializedILi5ENS5_IJNS4_1CILi2EEENSA_ILi1EEESC_EEENS1_35KernelTmaWarpSpecializedCooperativeEEENS5_IJNSA_ILi256EEENSA_ILi64EEESH_EEEaNS5_IJlSC_lEEEaSJ_NS4_8TiledMMAINS4_8MMA_AtomIJNS4_4SM904GMMA26MMA_64x64x32_S32S8S8_SS_TNEEEENS4_6LayoutISD_NS5_IJSC_NSA_ILi0EEESR_EEEEENS5_IJNS4_10UnderscoreESU_SU_EEEEENS4_13SM90_TMA_LOADENS4_14ComposedLayoutINS4_7SwizzleILi2ELi4ELi3EEENS4_18smem_ptr_flag_bitsILi8EEENSQ_INS5_IJNSA_ILi8EEESH_EEENS5_IJSH_SC_EEEEEEEvNS4_8identityENS4_23SM90_TMA_LOAD_MULTICASTES17_vS18_EENS_8epilogue10collective6detail29Sm90TmaWarpSpecializedAdapterINS1C_15DefaultEpilogueIaSJ_SJ_NS1B_6thread17LinearCombinationIaLi1EiiLNS1G_9ScaleType4KindE0ELNS_15FloatRoundStyleE2EaEENS1_15EpilogueDefaultEEEEEvvEEEEvNT_6ParamsE --------------------------
	.section	.text._ZN7cutlass13device_kernelINS_4gemm6kernel13GemmUniversalIN4cute5tupleIJiiiiEEENS1_10collective13CollectiveMmaINS1_34MainloopSm90TmaGmmaWarpSpecializedILi5ENS5_IJNS4_1CILi2EEENSA_ILi1EEESC_EEENS1_35KernelTmaWarpSpecializedCooperativeEEENS5_IJNSA_ILi256EEENSA_ILi64EEESH_EEEaNS5_IJlSC_lEEEaSJ_NS4_8TiledMMAINS4_8MMA_AtomIJNS4_4SM904GMMA26MMA_64x64x32_S32S8S8_SS_TNEEEENS4_6LayoutISD_NS5_IJSC_NSA_ILi0EEESR_EEEEENS5_IJNS4_10UnderscoreESU_SU_EEEEENS4_13SM90_TMA_LOADENS4_14ComposedLayoutINS4_7SwizzleILi2ELi4ELi3EEENS4_18smem_ptr_flag_bitsILi8EEENSQ_INS5_IJNSA_ILi8EEESH_EEENS5_IJSH_SC_EEEEEEEvNS4_8identityENS4_23SM90_TMA_LOAD_MULTICASTES17_vS18_EENS_8epilogue10collective6detail29Sm90TmaWarpSpecializedAdapterINS1C_15DefaultEpilogueIaSJ_SJ_NS1B_6thread17LinearCombinationIaLi1EiiLNS1G_9ScaleType4KindE0ELNS_15FloatRoundStyleE2EaEENS1_15EpilogueDefaultEEEEEvvEEEEvNT_6ParamsE,"ax",@progbits
	.align	128
.text._ZN7cutlass13device_kernelINS_4gemm6kernel13GemmUniversalIN4cute5tupleIJiiiiEEENS1_10collective13CollectiveMmaINS1_34MainloopSm90TmaGmmaWarpSpecializedILi5ENS5_IJNS4_1CILi2EEENSA_ILi1EEESC_EEENS1_35KernelTmaWarpSpecializedCooperativeEEENS5_IJNSA_ILi256EEENSA_ILi64EEESH_EEEaNS5_IJlSC_lEEEaSJ_NS4_8TiledMMAINS4_8MMA_AtomIJNS4_4SM904GMMA26MMA_64x64x32_S32S8S8_SS_TNEEEENS4_6LayoutISD_NS5_IJSC_NSA_ILi0EEESR_EEEEENS5_IJNS4_10UnderscoreESU_SU_EEEEENS4_13SM90_TMA_LOADENS4_14ComposedLayoutINS4_7SwizzleILi2ELi4ELi3EEENS4_18smem_ptr_flag_bitsILi8EEENSQ_INS5_IJNSA_ILi8EEESH_EEENS5_IJSH_SC_EEEEEEEvNS4_8identityENS4_23SM90_TMA_LOAD_MULTICASTES17_vS18_EENS_8epilogue10collective6detail29Sm90TmaWarpSpecializedAdapterINS1C_15DefaultEpilogueIaSJ_SJ_NS1B_6thread17LinearCombinationIaLi1EiiLNS1G_9ScaleType4KindE0ELNS_15FloatRoundStyleE2EaEENS1_15EpilogueDefaultEEEEEvvEEEEvNT_6ParamsE:
        .type           _ZN7cutlass13device_kernelINS_4gemm6kernel13GemmUniversalIN4cute5tupleIJiiiiEEENS1_10collective13CollectiveMmaINS1_34MainloopSm90TmaGmmaWarpSpecializedILi5ENS5_IJNS4_1CILi2EEENSA_ILi1EEESC_EEENS1_35KernelTmaWarpSpecializedCooperativeEEENS5_IJNSA_ILi256EEENSA_ILi64EEESH_EEEaNS5_IJlSC_lEEEaSJ_NS4_8TiledMMAINS4_8MMA_AtomIJNS4_4SM904GMMA26MMA_64x64x32_S32S8S8_SS_TNEEEENS4_6LayoutISD_NS5_IJSC_NSA_ILi0EEESR_EEEEENS5_IJNS4_10UnderscoreESU_SU_EEEEENS4_13SM90_TMA_LOADENS4_14ComposedLayoutINS4_7SwizzleILi2ELi4ELi3EEENS4_18smem_ptr_flag_bitsILi8EEENSQ_INS5_IJNSA_ILi8EEESH_EEENS5_IJSH_SC_EEEEEEEvNS4_8identityENS4_23SM90_TMA_LOAD_MULTICASTES17_vS18_EENS_8epilogue10collective6detail29Sm90TmaWarpSpecializedAdapterINS1C_15DefaultEpilogueIaSJ_SJ_NS1B_6thread17LinearCombinationIaLi1EiiLNS1G_9ScaleType4KindE0ELNS_15FloatRoundStyleE2EaEENS1_15EpilogueDefaultEEEEEvvEEEEvNT_6ParamsE,@function
        .size           _ZN7cutlass13device_kernelINS_4gemm6kernel13GemmUniversalIN4cute5tupleIJiiiiEEENS1_10collective13CollectiveMmaINS1_34MainloopSm90TmaGmmaWarpSpecializedILi5ENS5_IJNS4_1CILi2EEENSA_ILi1EEESC_EEENS1_35KernelTmaWarpSpecializedCooperativeEEENS5_IJNSA_ILi256EEENSA_ILi64EEESH_EEEaNS5_IJlSC_lEEEaSJ_NS4_8TiledMMAINS4_8MMA_AtomIJNS4_4SM904GMMA26MMA_64x64x32_S32S8S8_SS_TNEEEENS4_6LayoutISD_NS5_IJSC_NSA_ILi0EEESR_EEEEENS5_IJNS4_10UnderscoreESU_SU_EEEEENS4_13SM90_TMA_LOADENS4_14ComposedLayoutINS4_7SwizzleILi2ELi4ELi3EEENS4_18smem_ptr_flag_bitsILi8EEENSQ_INS5_IJNSA_ILi8EEESH_EEENS5_IJSH_SC_EEEEEEEvNS4_8identityENS4_23SM90_TMA_LOAD_MULTICASTES17_vS18_EENS_8epilogue10collective6detail29Sm90TmaWarpSpecializedAdapterINS1C_15DefaultEpilogueIaSJ_SJ_NS1B_6thread17LinearCombinationIaLi1EiiLNS1G_9ScaleType4KindE0ELNS_15FloatRoundStyleE2EaEENS1_15EpilogueDefaultEEEEEvvEEEEvNT_6ParamsE,(.L_x_203 - _ZN7cutlass13device_kernelINS_4gemm6kernel13GemmUniversalIN4cute5tupleIJiiiiEEENS1_10collective13CollectiveMmaINS1_34MainloopSm90TmaGmmaWarpSpecializedILi5ENS5_IJNS4_1CILi2EEENSA_ILi1EEESC_EEENS1_35KernelTmaWarpSpecializedCooperativeEEENS5_IJNSA_ILi256EEENSA_ILi64EEESH_EEEaNS5_IJlSC_lEEEaSJ_NS4_8TiledMMAINS4_8MMA_AtomIJNS4_4SM904GMMA26MMA_64x64x32_S32S8S8_SS_TNEEEENS4_6LayoutISD_NS5_IJSC_NSA_ILi0EEESR_EEEEENS5_IJNS4_10UnderscoreESU_SU_EEEEENS4_13SM90_TMA_LOADENS4_14ComposedLayoutINS4_7SwizzleILi2ELi4ELi3EEENS4_18smem_ptr_flag_bitsILi8EEENSQ_INS5_IJNSA_ILi8EEESH_EEENS5_IJSH_SC_EEEEEEEvNS4_8identityENS4_23SM90_TMA_LOAD_MULTICASTES17_vS18_EENS_8epilogue10collective6detail29Sm90TmaWarpSpecializedAdapterINS1C_15DefaultEpilogueIaSJ_SJ_NS1B_6thread17LinearCombinationIaLi1EiiLNS1G_9ScaleType4KindE0ELNS_15FloatRoundStyleE2EaEENS1_15EpilogueDefaultEEEEEvvEEEEvNT_6ParamsE)
        .other          _ZN7cutlass13device_kernelINS_4gemm6kernel13GemmUniversalIN4cute5tupleIJiiiiEEENS1_10collective13CollectiveMmaINS1_34MainloopSm90TmaGmmaWarpSpecializedILi5ENS5_IJNS4_1CILi2EEENSA_ILi1EEESC_EEENS1_35KernelTmaWarpSpecializedCooperativeEEENS5_IJNSA_ILi256EEENSA_ILi64EEESH_EEEaNS5_IJlSC_lEEEaSJ_NS4_8TiledMMAINS4_8MMA_AtomIJNS4_4SM904GMMA26MMA_64x64x32_S32S8S8_SS_TNEEEENS4_6LayoutISD_NS5_IJSC_NSA_ILi0EEESR_EEEEENS5_IJNS4_10UnderscoreESU_SU_EEEEENS4_13SM90_TMA_LOADENS4_14ComposedLayoutINS4_7SwizzleILi2ELi4ELi3EEENS4_18smem_ptr_flag_bitsILi8EEENSQ_INS5_IJNSA_ILi8EEESH_EEENS5_IJSH_SC_EEEEEEEvNS4_8identityENS4_23SM90_TMA_LOAD_MULTICASTES17_vS18_EENS_8epilogue10collective6detail29Sm90TmaWarpSpecializedAdapterINS1C_15DefaultEpilogueIaSJ_SJ_NS1B_6thread17LinearCombinationIaLi1EiiLNS1G_9ScaleType4KindE0ELNS_15FloatRoundStyleE2EaEENS1_15EpilogueDefaultEEEEEvvEEEEvNT_6ParamsE,@"STO_CUDA_ENTRY STV_DEFAULT"
_ZN7cutlass13device_kernelINS_4gemm6kernel13GemmUniversalIN4cute5tupleIJiiiiEEENS1_10collective13CollectiveMmaINS1_34MainloopSm90TmaGmmaWarpSpecializedILi5ENS5_IJNS4_1CILi2EEENSA_ILi1EEESC_EEENS1_35KernelTmaWarpSpecializedCooperativeEEENS5_IJNSA_ILi256EEENSA_ILi64EEESH_EEEaNS5_IJlSC_lEEEaSJ_NS4_8TiledMMAINS4_8MMA_AtomIJNS4_4SM904GMMA26MMA_64x64x32_S32S8S8_SS_TNEEEENS4_6LayoutISD_NS5_IJSC_NSA_ILi0EEESR_EEEEENS5_IJNS4_10UnderscoreESU_SU_EEEEENS4_13SM90_TMA_LOADENS4_14ComposedLayoutINS4_7SwizzleILi2ELi4ELi3EEENS4_18smem_ptr_flag_bitsILi8EEENSQ_INS5_IJNSA_ILi8EEESH_EEENS5_IJSH_SC_EEEEEEEvNS4_8identityENS4_23SM90_TMA_LOAD_MULTICASTES17_vS18_EENS_8epilogue10collective6detail29Sm90TmaWarpSpecializedAdapterINS1C_15DefaultEpilogueIaSJ_SJ_NS1B_6thread17LinearCombinationIaLi1EiiLNS1G_9ScaleType4KindE0ELNS_15FloatRoundStyleE2EaEENS1_15EpilogueDefaultEEEEEvvEEEEvNT_6ParamsE:
[----:B------:R-:W0:Y:S01]  /*0000*/  LDC R1, c[0x0][0x28] ;  /* 0x00000a00ff017b82 */ /* 0x000e220000000800 */
[----:B------:R-:W1:Y:S01]  /*0010*/  S2R R94, SR_TID.X ;  /* 0x00000000005e7919 */ /* 0x000e620000002100 */
[----:B------:R-:W-:Y:S01]  /*0020*/  ELECT P0, URZ, PT ;  /* 0x00000000003f782f */ /* 0x000fe20003800000 */
[----:B------:R-:W-:Y:S01]  /*0030*/  BSSY B0, `(.L_x_0) ;  /* 0x000000f000007945 */ /* 0x000fe20003800000 */
[--C-:B-1----:R-:W-:Y:S02]  /*0040*/  SHF.R.U32.HI R0, RZ, 0x5, R94.reuse ;  /* 0x00000005ff007819 */ /* 0x102fe4000001165e */
[----:B------:R-:W-:-:S03]  /*0050*/  SHF.R.U32.HI R7, RZ, 0x7, R94 ;  /* 0x00000007ff077819 */ /* 0x000fc6000001165e */
[----:B------:R-:W1:Y:S04]  /*0060*/  SHFL.IDX PT, R3, R0, RZ, 0x1f ;  /* 0x00001fff00037589 */ /* 0x000e6800000e0000 */
[----:B------:R2:W3:Y:S01]  /*0070*/  SHFL.IDX PT, R2, R7, RZ, 0x1f ;  /* 0x00001fff07027589 */ /* 0x0004e200000e0000 */
[----:B-1----:R-:W-:-:S13]  /*0080*/  ISETP.NE.OR P0, PT, R3, RZ, !P0 ;  /* 0x000000ff0300720c */ /* 0x002fda0004705670 */
[----:B0-23--:R-:W-:Y:S05]  /*0090*/  @P0 BRA `(.L_x_1) ;  /* 0x0000000000200947 */ /* 0x00dfea0003800000 */
[----:B------:R-:W-:Y:S02]  /*00a0*/  ULDC.64 UR4, c[0x0][0x198] ;  /* 0x0000660000047ab9 */ /* 0x000fe40000000a00 */
[----:B------:R-:W-:Y:S02]  /*00b0*/  UIADD3 UR6, UP0, UR4, 0xf0, URZ ;  /* 0x000000f004067890 */ /* 0x000fe4000ff1e03f */
[----:B------:R-:W-:Y:S02]  /*00c0*/  UIADD3 UR4, UP1, UR4, 0x1f0, URZ ;  /* 0x000001f004047890 */ /* 0x000fe4000ff3e03f */
[----:B------:R-:W-:Y:S02]  /*00d0*/  UIADD3.X UR7, URZ, UR5, URZ, UP0, !UPT ;  /* 0x000000053f077290 */ /* 0x000fe400087fe43f */
[----:B------:R-:W-:-:S07]  /*00e0*/  UIADD3.X UR5, URZ, UR5, URZ, UP1, !UPT ;  /* 0x000000053f057290 */ /* 0x000fce0008ffe43f */
[----:B------:R0:W-:Y:S02]  /*00f0*/  UTMACCTL.PF [UR6] ;  /* 0x00000000060079b9 */ /* 0x0001e40008040000 */
[----:B------:R0:W-:Y:S02]  /*0100*/  UTMACCTL.PF [UR4] ;  /* 0x00000000040079b9 */ /* 0x0001e40008040000 */
[----:B0-----:R-:W-:Y:S01]  /*0110*/  NOP ;  /* 0x0000000000007918 */ /* 0x001fe20000000000 */
.L_x_1:
[----:B------:R-:W-:Y:S05]  /*0120*/  BSYNC B0 ;  /* 0x0000000000007941 */ /* 0x000fea0003800000 */
.L_x_0:
[----:B------:R-:W0:Y:S02]  /*0130*/  SHFL.IDX PT, R5, R0, RZ, 0x1f ;  /* 0x00001fff00057589 */ /* 0x000e2400000e0000 */
[----:B0-----:R-:W-:-:S13]  /*0140*/  ISETP.NE.AND P0, PT, R5, RZ, PT ;  /* 0x000000ff0500720c */ /* 0x001fda0003f05270 */
[----:B------:R-:W-:Y:S05]  /*0150*/  @P0 BRA `(.L_x_2) ;  /* 0x0000000000600947 */ /* 0x000fea0003800000 */
[----:B------:R-:W0:Y:S01]  /*0160*/  S2UR UR8, SR_CgaCtaId ;  /* 0x00000000000879c3 */ /* 0x000e220000008800 */
[----:B------:R-:W-:Y:S01]  /*0170*/  UMOV UR4, 0x400 ;  /* 0x0000040000047882 */ /* 0x000fe20000000000 */
[----:B------:R-:W-:Y:S01]  /*0180*/  UMOV UR5, 0x1 ;  /* 0x0000000100057882 */ /* 0x000fe20000000000 */
[----:B------:R-:W-:Y:S01]  /*0190*/  UMOV UR6, 0x4 ;  /* 0x0000000400067882 */ /* 0x000fe20000000000 */
[----:B------:R-:W-:Y:S01]  /*01a0*/  ELECT P0, URZ, PT ;  /* 0x00000000003f782f */ /* 0x000fe20003800000 */
[----:B------:R-:W-:-:S04]  /*01b0*/  UIADD3 UR6, -UR6, 0x100000, URZ ;  /* 0x0010000006067890 */ /* 0x000fc8000fffe13f */
[----:B------:R-:W-:Y:S02]  /*01c0*/  USHF.L.U32 UR7, UR6, 0xb, URZ ;  /* 0x0000000b06077899 */ /* 0x000fe4000800063f */
[----:B------:R-:W-:Y:S02]  /*01d0*/  USHF.L.U32 UR6, UR6, 0x1, URZ ;  /* 0x0000000106067899 */ /* 0x000fe4000800063f */
[----:B0-----:R-:W-:Y:S02]  /*01e0*/  ULEA UR8, UR8, UR4, 0x18 ;  /* 0x0000000408087291 */ /* 0x001fe4000f8ec03f */
[----:B------:R-:W-:-:S04]  /*01f0*/  UIADD3 UR4, -UR5, 0x100000, URZ ;  /* 0x0010000005047890 */ /* 0x000fc8000fffe13f */
[----:B------:R-:W-:Y:S02]  /*0200*/  USHF.L.U32 UR5, UR4, 0xb, URZ ;  /* 0x0000000b04057899 */ /* 0x000fe4000800063f */
[----:B------:R-:W-:Y:S01]  /*0210*/  USHF.L.U32 UR4, UR4, 0x1, URZ ;  /* 0x0000000104047899 */ /* 0x000fe2000800063f */
[----:B------:R-:W0:Y:S11]  /*0220*/  FENCE.VIEW.ASYNC.S ;  /* 0x00000000000073c6 */ /* 0x000e360000000000 */
[----:B0-----:R0:W1:Y:S01]  /*0230*/  SYNCS.EXCH.64 URZ, [UR8], UR4 ;  /* 0x00000004083f75b2 */ /* 0x0010620008000100 */
[----:B------:R0:W2:Y:S01]  /*0240*/  SYNCS.EXCH.64 URZ, [UR8+0x28], UR6 ;  /* 0x00002806083f75b2 */ /* 0x0000a20008000100 */
[----:B------:R0:W3:Y:S01]  /*0250*/  SYNCS.EXCH.64 URZ, [UR8+0x8], UR4 ;  /* 0x00000804083f75b2 */ /* 0x0000e20008000100 */
[----:B------:R0:W4:Y:S01]  /*0260*/  SYNCS.EXCH.64 URZ, [UR8+0x30], UR6 ;  /* 0x00003006083f75b2 */ /* 0x0001220008000100 */
[----:B------:R0:W0:Y:S01]  /*0270*/  SYNCS.EXCH.64 URZ, [UR8+0x10], UR4 ;  /* 0x00001004083f75b2 */ /* 0x0000220008000100 */
[----:B------:R0:W0:Y:S01]  /*0280*/  SYNCS.EXCH.64 URZ, [UR8+0x38], UR6 ;  /* 0x00003806083f75b2 */ /* 0x0000220008000100 */
[----:B------:R0:W0:Y:S01]  /*0290*/  SYNCS.EXCH.64 URZ, [UR8+0x18], UR4 ;  /* 0x00001804083f75b2 */ /* 0x0000220008000100 */
[----:B------:R0:W0:Y:S01]  /*02a0*/  SYNCS.EXCH.64 URZ, [UR8+0x40], UR6 ;  /* 0x00004006083f75b2 */ /* 0x0000220008000100 */
[----:B------:R0:W0:Y:S01]  /*02b0*/  SYNCS.EXCH.64 URZ, [UR8+0x20], UR4 ;  /* 0x00002004083f75b2 */ /* 0x0000220008000100 */
[----:B------:R0:W0:Y:S01]  /*02c0*/  SYNCS.EXCH.64 URZ, [UR8+0x48], UR6 ;  /* 0x00004806083f75b2 */ /* 0x0000220008000100 */
[----:B------:R-:W-:Y:S01]  /*02d0*/  NOP ;  /* 0x0000000000007918 */ /* 0x000fe20000000000 */
.L_x_2:
[----:B------:R-:W-:Y:S01]  /*02e0*/  SHF.R.S32.HI R9, RZ, 0x1f, R94 ;  /* 0x0000001fff097819 */ /* 0x000fe2000001145e */
[----:B------:R-:W5:Y:S01]  /*02f0*/  SHFL.IDX PT, R0, R0, RZ, 0x1f ;  /* 0x00001fff00007589 */ /* 0x000f6200000e0000 */
[----:B0-----:R-:W0:Y:S01]  /*0300*/  S2UR UR8, SR_CTAID.X ;  /* 0x00000000000879c3 */ /* 0x001e220000002500 */
[----:B------:R-:W-:Y:S02]  /*0310*/  ELECT P0, URZ, PT ;  /* 0x00000000003f782f */ /* 0x000fe40003800000 */
[----:B------:R-:W-:Y:S01]  /*0320*/  LEA.HI R9, R9, R94, RZ, 0x7 ;  /* 0x0000005e09097211 */ /* 0x000fe200078f38ff */
[----:B------:R-:W1:Y:S01]  /*0330*/  S2R R4, SR_CTAID.Y ;  /* 0x0000000000047919 */ /* 0x000e620000002600 */
[----:B------:R-:W-:Y:S01]  /*0340*/  SHF.R.S32.HI R6, RZ, 0x1f, R5 ;  /* 0x0000001fff067819 */ /* 0x000fe20000011405 */
[----:B------:R-:W-:Y:S01]  /*0350*/  ULDC UR4, c[0x0][0x150] ;  /* 0x0000540000047ab9 */ /* 0x000fe20000000800 */
[----:B------:R-:W-:Y:S01]  /*0360*/  LOP3.LUT R9, R9, 0xffffff80, RZ, 0xc0, !PT ;  /* 0xffffff8009097812 */ /* 0x000fe200078ec0ff */
[----:B------:R-:W-:Y:S01]  /*0370*/  NOP ;  /* 0x0000000000007918 */ /* 0x000fe20000000000 */
[----:B------:R-:W-:Y:S01]  /*0380*/  LEA.HI R6, R6, R5, RZ, 0x2 ;  /* 0x0000000506067211 */ /* 0x000fe200078f10ff */
[----:B------:R-:W2:Y:S01]  /*0390*/  LDC R11, c[0x0][0x144] ;  /* 0x00005100ff0b7b82 */ /* 0x000ea20000000800 */
[----:B------:R-:W-:Y:S01]  /*03a0*/  NOP ;  /* 0x0000000000007918 */ /* 0x000fe20000000000 */
[----:B------:R-:W-:Y:S01]  /*03b0*/  IMAD.IADD R8, R94, 0x1, -R9 ;  /* 0x000000015e087824 */ /* 0x000fe200078e0a09 */
[----:B------:R-:W-:Y:S01]  /*03c0*/  LOP3.LUT R6, R6, 0x3ffffffc, RZ, 0xc0, !PT ;  /* 0x3ffffffc06067812 */ /* 0x000fe200078ec0ff */
[----:B------:R-:W-:Y:S01]  /*03d0*/  IMAD.MOV.U32 R22, RZ, RZ, 0x1 ;  /* 0x00000001ff167424 */ /* 0x000fe200078e00ff */
[----:B------:R-:W-:-:S02]  /*03e0*/  ISETP.NE.AND P3, PT, R2, RZ, PT ;  /* 0x000000ff0200720c */ /* 0x000fc40003f65270 */
[----:B------:R-:W-:Y:S01]  /*03f0*/  SHF.R.S32.HI R9, RZ, 0x1f, R8 ;  /* 0x0000001fff097819 */ /* 0x000fe20000011408 */
[----:B------:R-:W-:Y:S01]  /*0400*/  IMAD.IADD R6, R5, 0x1, -R6 ;  /* 0x0000000105067824 */ /* 0x000fe200078e0a06 */
[----:B------:R-:W3:Y:S02]  /*0410*/  LDC R13, c[0x0][0x140] ;  /* 0x00005000ff0d7b82 */ /* 0x000ee40000000800 */
[----:B------:R-:W-:Y:S02]  /*0420*/  LEA.HI R9, R9, R8, RZ, 0x3 ;  /* 0x0000000809097211 */ /* 0x000fe400078f18ff */
[----:B-----5:R-:W-:Y:S02]  /*0430*/  ISETP.NE.OR P0, PT, R0, RZ, !P0 ;  /* 0x000000ff0000720c */ /* 0x020fe40004705670 */
[----:B------:R-:W-:Y:S02]  /*0440*/  SHF.R.S32.HI R0, RZ, 0x3, R9 ;  /* 0x00000003ff007819 */ /* 0x000fe40000011409 */
[----:B0-----:R-:W-:-:S02]  /*0450*/  I2FP.F32.U32 R10, UR8 ;  /* 0x00000008000a7c45 */ /* 0x001fc40008201000 */
[----:B------:R-:W-:-:S03]  /*0460*/  SHF.R.S32.HI R9, RZ, 0x1f, R9 ;  /* 0x0000001fff097819 */ /* 0x000fc60000011409 */
[----:B------:R-:W-:Y:S01]  /*0470*/  FMUL R10, R10, UR4 ;  /* 0x000000040a0a7c20 */ /* 0x000fe20008400000 */
[----:B------:R-:W-:Y:S01]  /*0480*/  LEA.HI R9, R9, R0, RZ, 0x2 ;  /* 0x0000000009097211 */ /* 0x000fe200078f10ff */
[----:B------:R-:W-:Y:S01]  /*0490*/  ULDC UR4, c[0x0][0x154] ;  /* 0x0000550000047ab9 */ /* 0x000fe20000000800 */
[----:B-1----:R-:W-:Y:S01]  /*04a0*/  I2FP.F32.U32 R12, R4 ;  /* 0x00000004000c7245 */ /* 0x002fe20000201000 */
[----:B------:R-:W-:Y:S01]  /*04b0*/  VOTEU.ALL UP0, P0 ;  /* 0x00000000003f7886 */ /* 0x000fe20000000000 */
[----:B------:R-:W-:Y:S01]  /*04c0*/  LOP3.LUT R9, R9, 0xfffffffc, RZ, 0xc0, !PT ;  /* 0xfffffffc09097812 */ /* 0x000fe200078ec0ff */
[----:B------:R-:W0:Y:S01]  /*04d0*/  F2I.U32.TRUNC.NTZ R10, R10 ;  /* 0x0000000a000a7305 */ /* 0x000e22000020f000 */
[----:B------:R-:W-:Y:S01]  /*04e0*/  VOTEU.ALL UP1, P0 ;  /* 0x00000000003f7886 */ /* 0x000fe20000020000 */
[----:B------:R-:W-:Y:S01]  /*04f0*/  FMUL R12, R12, UR4 ;  /* 0x000000040c0c7c20 */ /* 0x000fe20008400000 */
[----:B------:R-:W1:Y:S01]  /*0500*/  @!UP0 S2UR UR7, SR_CgaCtaId ;  /* 0x00000000000789c3 */ /* 0x000e620000008800 */
[----:B------:R-:W-:Y:S01]  /*0510*/  IMAD.IADD R9, R0, 0x1, -R9 ;  /* 0x0000000100097824 */ /* 0x000fe200078e0a09 */
[----:B------:R-:W-:Y:S01]  /*0520*/  SHF.R.S32.HI R0, RZ, 0x1f, R3 ;  /* 0x0000001fff007819 */ /* 0x000fe20000011403 */
[----:B------:R-:W-:Y:S01]  /*0530*/  UMOV UR4, 0x20 ;  /* 0x0000002000047882 */ /* 0x000fe20000000000 */
[----:B------:R-:W-:Y:S01]  /*0540*/  @!UP0 UMOV UR6, 0x400 ;  /* 0x0000040000068882 */ /* 0x000fe20000000000 */
[----:B------:R-:W-:Y:S01]  /*0550*/  IMAD R19, R6, 0x4, R9 ;  /* 0x0000000406137824 */ /* 0x000fe200078e0209 */
[----:B------:R-:W5:Y:S01]  /*0560*/  F2I.U32.TRUNC.NTZ R12, R12 ;  /* 0x0000000c000c7305 */ /* 0x000f62000020f000 */
[----:B------:R-:W-:Y:S01]  /*0570*/  LEA.HI R0, R0, R3, RZ, 0x2 ;  /* 0x0000000300007211 */ /* 0x000fe200078f10ff */
[----:B------:R-:W4:Y:S01]  /*0580*/  LDC R9, c[0x0][0x148] ;  /* 0x00005200ff097b82 */ /* 0x000f220000000800 */
[----:B------:R-:W-:-:S04]  /*0590*/  @!UP0 UIADD3 UR4, -UR4, 0x100000, URZ ;  /* 0x0010000004048890 */ /* 0x000fc8000fffe13f */
[----:B------:R-:W-:Y:S02]  /*05a0*/  @!UP0 USHF.L.U32 UR5, UR4, 0xb, URZ ;  /* 0x0000000b04058899 */ /* 0x000fe4000800063f */
[----:B------:R-:W-:Y:S01]  /*05b0*/  @!UP0 USHF.L.U32 UR4, UR4, 0x1, URZ ;  /* 0x0000000104048899 */ /* 0x000fe2000800063f */
[----:B------:R-:W-:Y:S01]  /*05c0*/  LEA.HI R6, R19, R19, RZ, 0x1 ;  /* 0x0000001313067211 */ /* 0x000fe200078f08ff */
[----:B0-----:R-:W-:Y:S01]  /*05d0*/  IMAD.MOV R14, RZ, RZ, -R10 ;  /* 0x000000ffff0e7224 */ /* 0x001fe200078e0a0a */
[----:B------:R-:W-:Y:S02]  /*05e0*/  LOP3.LUT R0, R0, 0xfffffffc, RZ, 0xc0, !PT ;  /* 0xfffffffc00007812 */ /* 0x000fe400078ec0ff */
[----:B------:R-:W-:Y:S01]  /*05f0*/  LOP3.LUT R10, R6, 0xfffffffe, RZ, 0xc0, !PT ;  /* 0xfffffffe060a7812 */ /* 0x000fe200078ec0ff */
[----:B--2---:R-:W-:Y:S01]  /*0600*/  IMAD R6, R11, R14, UR8 ;  /* 0x000000080b067e24 */ /* 0x004fe2000f8e020e */
[----:B---3--:R-:W-:Y:S01]  /*0610*/  ISETP.EQ.U32.AND P2, PT, R13, 0x1, PT ;  /* 0x000000010d00780c */ /* 0x008fe20003f42070 */
[----:B------:R-:W-:-:S02]  /*0620*/  IMAD.IADD R3, R3, 0x1, -R0 ;  /* 0x0000000103037824 */ /* 0x000fc400078e0a00 */
[C---:B------:R-:W-:Y:S02]  /*0630*/  IMAD.IADD R11, R19.reuse, 0x1, -R10 ;  /* 0x00000001130b7824 */ /* 0x040fe400078e0a0a */
[----:B------:R-:W-:Y:S01]  /*0640*/  IMAD.SHL.U32 R10, R19, 0x4, RZ ;  /* 0x00000004130a7824 */ /* 0x000fe200078e00ff */
[----:B------:R-:W-:Y:S01]  /*0650*/  ISETP.NE.AND P1, PT, R3, 0x3, PT ;  /* 0x000000030300780c */ /* 0x000fe20003f25270 */
[----:B-----5:R-:W-:Y:S01]  /*0660*/  IMAD.MOV R24, RZ, RZ, -R12 ;  /* 0x000000ffff187224 */ /* 0x020fe200078e0a0c */
[----:B------:R-:W-:Y:S01]  /*0670*/  ISETP.NE.AND P4, PT, R11, R6, PT ;  /* 0x000000060b00720c */ /* 0x000fe20003f85270 */
[----:B-1----:R-:W-:Y:S01]  /*0680*/  @!UP0 ULEA UR6, UR7, UR6, 0x18 ;  /* 0x0000000607068291 */ /* 0x002fe2000f8ec03f */
[----:B------:R-:W-:Y:S01]  /*0690*/  LOP3.LUT R19, R19, 0xc, R10, 0x78, !PT ;  /* 0x0000000c13137812 */ /* 0x000fe200078e780a */
[----:B------:R-:W-:Y:S01]  /*06a0*/  VOTEU.ALL UP0, P0 ;  /* 0x00000000003f7886 */ /* 0x000fe20000000000 */
[----:B------:R-:W-:Y:S01]  /*06b0*/  LOP3.LUT P0, RZ, R8, 0x7, RZ, 0xc0, !PT ;  /* 0x0000000708ff7812 */ /* 0x000fe2000780c0ff */
[----:B------:R-:W-:Y:S01]  /*06c0*/  VIADD R8, R2, 0xffffffff ;  /* 0xffffffff02087836 */ /* 0x000fe20000000000 */
[----:B------:R-:W-:Y:S01]  /*06d0*/  ISETP.EQ.OR P1, PT, R3, RZ, !P1 ;  /* 0x000000ff0300720c */ /* 0x000fe20004f22670 */
[----:B----4-:R-:W-:Y:S01]  /*06e0*/  IMAD R11, R9, R24, R4 ;  /* 0x00000018090b7224 */ /* 0x010fe200078e0204 */
[----:B------:R-:W-:-:S02]  /*06f0*/  ISETP.LT.U32.AND P0, PT, R19, 0x2, !P0 ;  /* 0x000000021300780c */ /* 0x000fc40004701070 */
[----:B------:R-:W-:Y:S02]  /*0700*/  ISETP.EQ.AND P1, PT, R2, RZ, P1 ;  /* 0x000000ff0200720c */ /* 0x000fe40000f22270 */
[----:B------:R-:W-:Y:S01]  /*0710*/  ISETP.GE.U32.AND P6, PT, R8, 0x2, PT ;  /* 0x000000020800780c */ /* 0x000fe20003fc6070 */
[----:B------:R-:W0:Y:S02]  /*0720*/  FENCE.VIEW.ASYNC.S ;  /* 0x00000000000073c6 */ /* 0x000e240000000000 */
[----:B0-----:R0:W1:Y:S01]  /*0730*/  @!UP0 SYNCS.EXCH.64 URZ, [UR6+0x60], UR4 ;  /* 0x00006004063f85b2 */ /* 0x0010620008000100 */
[----:B------:R-:W-:Y:S02]  /*0740*/  @P4 LEA.HI R0, R19, R19, RZ, 0x1 ;  /* 0x0000001313004211 */ /* 0x000fe400078f08ff */
[----:B------:R-:W-:Y:S02]  /*0750*/  SEL R18, RZ, 0x1, !P1 ;  /* 0x00000001ff127807 */ /* 0x000fe40004800000 */
[----:B------:R-:W-:-:S02]  /*0760*/  @P4 SHF.R.S32.HI R0, RZ, 0x1, R0 ;  /* 0x00000001ff004819 */ /* 0x000fc40000011400 */
[----:B------:R-:W-:Y:S02]  /*0770*/  SEL R18, R18, 0x2, P6 ;  /* 0x0000000212127807 */ /* 0x000fe40003000000 */
[----:B------:R-:W-:Y:S02]  /*0780*/  @P4 ISETP.NE.AND P5, PT, R0, R11, PT ;  /* 0x0000000b0000420c */ /* 0x000fe40003fa5270 */
[----:B------:R-:W-:Y:S02]  /*0790*/  SEL R11, RZ, 0x1, !P0 ;  /* 0x00000001ff0b7807 */ /* 0x000fe40004000000 */
[----:B------:R-:W-:Y:S02]  /*07a0*/  @P4 SEL R22, RZ, 0x1, P5 ;  /* 0x00000001ff164807 */ /* 0x000fe40002800000 */
[----:B------:R-:W-:Y:S01]  /*07b0*/  LOP3.LUT R0, R94, 0x7f, RZ, 0xc0, !PT ;  /* 0x0000007f5e007812 */ /* 0x000fe200078ec0ff */
[----:B------:R0:W2:Y:S01]  /*07c0*/  @!UP1 SYNCS.EXCH.64 URZ, [UR6+0x68], UR4 ;  /* 0x00006804063f95b2 */ /* 0x0000a20008000100 */
[----:B------:R-:W-:Y:S01]  /*07d0*/  LOP3.LUT R22, R22, R11, RZ, 0xc0, !PT ;  /* 0x0000000b16167212 */ /* 0x000fe200078ec0ff */
[----:B------:R-:W-:Y:S01]  /*07e0*/  NOP ;  /* 0x0000000000007918 */ /* 0x000fe20000000000 */
[----:B------:R-:W-:Y:S05]  /*07f0*/  @!P2 BRA `(.L_x_3) ;  /* 0x000000000008a947 */ /* 0x000fea0003800000 */
[----:B-12---:R-:W-:Y:S01]  /*0800*/  UCGABAR_ARV ;  /* 0x00000000000079c7 */ /* 0x006fe20008000000 */
[----:B------:R-:W-:Y:S05]  /*0810*/  BRA `(.L_x_4) ;  /* 0x0000000000047947 */ /* 0x000fea0003800000 */
.L_x_3:
[----:B-12---:R-:W-:Y:S01]  /*0820*/  NOP ;  /* 0x0000000000007918 */ /* 0x006fe20000000000 */
.L_x_4:
[----:B------:R-:W1:Y:S01]  /*0830*/  LDC R2, c[0x0][0x65c] ;  /* 0x00019700ff027b82 */ /* 0x000e620000000800 */
[----:B------:R-:W-:Y:S02]  /*0840*/  IMAD.U32 R10, RZ, RZ, UR8 ;  /* 0x00000008ff0a7e24 */ /* 0x000fe4000f8e00ff */
[----:B------:R-:W-:Y:S01]  /*0850*/  IMAD.MOV.U32 R11, RZ, RZ, RZ ;  /* 0x000000ffff0b7224 */ /* 0x000fe200078e00ff */
[----:B-1----:R-:W-:-:S04]  /*0860*/  ISETP.NE.AND P1, PT, R2, 0x1, PT ;  /* 0x000000010200780c */ /* 0x002fc80003f25270 */
[----:B------:R-:W-:-:S09]  /*0870*/  P2R R5, PR, RZ, 0x2 ;  /* 0x00000002ff057803 */ /* 0x000fd20000000000 */
[----:B------:R-:W1:Y:S01]  /*0880*/  @P1 LDC R17, c[0x0][0x10] ;  /* 0x00000400ff111b82 */ /* 0x000e620000000800 */
[----:B------:R-:W-:Y:S02]  /*0890*/  @P1 IMAD.MOV.U32 R5, RZ, RZ, RZ ;  /* 0x000000ffff051224 */ /* 0x000fe400078e00ff */
[----:B------:R-:W-:-:S05]  /*08a0*/  @P1 IMAD.MOV.U32 R15, RZ, RZ, RZ ;  /* 0x000000ffff0f1224 */ /* 0x000fca00078e00ff */
[----:B------:R-:W2:Y:S01]  /*08b0*/  @!P1 LDC R13, c[0x0][0xc] ;  /* 0x00000300ff0d9b82 */ /* 0x000ea20000000800 */
[----:B0-----:R-:W-:Y:S01]  /*08c0*/  ULDC UR4, c[0x0][0xc] ;  /* 0x0000030000047ab9 */ /* 0x001fe20000000800 */
[----:B------:R-:W-:Y:S01]  /*08d0*/  ULDC UR5, c[0x0][0x10] ;  /* 0x0000040000057ab9 */ /* 0x000fe20000000800 */
[----:B------:R-:W-:Y:S01]  /*08e0*/  ULDC UR6, c[0x0][0x14] ;  /* 0x0000050000067ab9 */ /* 0x000fe20000000800 */
[----:B------:R-:W-:-:S04]  /*08f0*/  UIMAD.WIDE.U32 UR4, UR4, UR5, URZ ;  /* 0x00000005040472a5 */ /* 0x000fc8000f8e003f */
[----:B------:R-:W-:Y:S02]  /*0900*/  UIMAD.WIDE.U32 UR36, UR4, UR6, URZ ;  /* 0x00000006042472a5 */ /* 0x000fe4000f8e003f */
[----:B------:R-:W-:-:S04]  /*0910*/  UIMAD UR42, UR5, UR6, URZ ;  /* 0x00000006052a72a4 */ /* 0x000fc8000f8e023f */
[----:B------:R-:W-:Y:S01]  /*0920*/  UIADD3 UR42, UR37, UR42, URZ ;  /* 0x0000002a252a7290 */ /* 0x000fe2000fffe03f */
[----:B-1----:R-:W-:-:S04]  /*0930*/  @P1 IMAD.WIDE.U32 R16, R17, UR8, R4 ;  /* 0x0000000811101c25 */ /* 0x002fc8000f8e0004 */
[----:B------:R-:W-:Y:S02]  /*0940*/  @P1 IMAD.IADD R17, R17, 0x1, R15 ;  /* 0x0000000111111824 */ /* 0x000fe400078e020f */
[----:B--2---:R-:W-:-:S04]  /*0950*/  @!P1 IMAD.WIDE.U32 R10, R4, R13, R10 ;  /* 0x0000000d040a9225 */ /* 0x004fc800078e000a */
[----:B------:R-:W-:Y:S02]  /*0960*/  @!P1 IMAD.MOV.U32 R16, RZ, RZ, R10 ;  /* 0x000000ffff109224 */ /* 0x000fe400078e000a */
[----:B------:R-:W-:Y:S01]  /*0970*/  @!P1 IMAD.MOV.U32 R17, RZ, RZ, R11 ;  /* 0x000000ffff119224 */ /* 0x000fe200078e000b */
[----:B------:R-:W-:Y:S06]  /*0980*/  @!P2 BRA `(.L_x_5) ;  /* 0x00000000000ca947 */ /* 0x000fec0003800000 */
[----:B------:R-:W-:Y:S01]  /*0990*/  UCGABAR_WAIT ;  /* 0x0000000000007dc7 */ /* 0x000fe20008000000 */
[----:B------:R-:W-:Y:S01]  /*09a0*/  CCTL.IVALL ;  /* 0x00000000ff00798f */ /* 0x000fe20002000000 */
[----:B------:R-:W-:Y:S05]  /*09b0*/  BRA `(.L_x_6) ;  /* 0x0000000000047947 */ /* 0x000fea0003800000 */
.L_x_5:
[----:B------:R-:W-:Y:S06]  /*09c0*/  BAR.SYNC.DEFER_BLOCKING 0x0 ;  /* 0x0000000000007b1d */ /* 0x000fec0000010000 */
.L_x_6:
[----:B------:R-:W-:Y:S05]  /*09d0*/  @!P3 BRA `(.L_x_7) ;  /* 0x000000500054b947 */ /* 0x000fea0003800000 */
[----:B------:R-:W-:-:S13]  /*09e0*/  ISETP.GT.U32.AND P0, PT, R8, 0x1, PT ;  /* 0x000000010800780c */ /* 0x000fda0003f04070 */
[----:B------:R-:W-:Y:S05]  /*09f0*/  @P0 EXIT ;  /* 0x000000000000094d */ /* 0x000fea0003800000 */
[----:B------:R-:W-:Y:S01]  /*0a00*/  ULDC.64 UR4, c[0x0][0x650] ;  /* 0x0001940000047ab9 */ /* 0x000fe20000000a00 */
[----:B------:R-:W-:Y:S01]  /*0a10*/  PRMT R3, RZ, 0x7610, R3 ;  /* 0x00007610ff037816 */ /* 0x000fe20000000003 */
[----:B------:R-:W-:Y:S01]  /*0a20*/  IMAD.MOV.U32 R99, RZ, RZ, -0x1 ;  /* 0xffffffffff637424 */ /* 0x000fe200078e00ff */
[----:B------:R-:W-:Y:S01]  /*0a30*/  ISETP.GE.U32.AND P0, PT, R16, UR4, PT ;  /* 0x0000000410007c0c */ /* 0x000fe2000bf06070 */
[----:B------:R-:W-:Y:S02]  /*0a40*/  IMAD.MOV.U32 R100, RZ, RZ, -0x1 ;  /* 0xffffffffff647424 */ /* 0x000fe400078e00ff */
[----:B------:R-:W-:Y:S01]  /*0a50*/  IMAD.MOV.U32 R23, RZ, RZ, -0x1 ;  /* 0xffffffffff177424 */ /* 0x000fe200078e00ff */
[----:B------:R-:W-:-:S13]  /*0a60*/  ISETP.GE.U32.AND.EX P0, PT, R17, UR5, PT, P0 ;  /* 0x0000000511007c0c */ /* 0x000fda000bf06100 */
[----:B------:R-:W-:Y:S05]  /*0a70*/  @P0 BRA `(.L_x_8) ;  /* 0x00000004002c0947 */ /* 0x000fea0003800000 */
[----:B------:R-:W0:Y:S01]  /*0a80*/  LDC.64 R26, c[0x0][0x628] ;  /* 0x00018a00ff1a7b82 */ /* 0x000e220000000a00 */
[----:B------:R-:W-:Y:S02]  /*0a90*/  IMAD.MOV.U32 R10, RZ, RZ, R16 ;  /* 0x000000ffff0a7224 */ /* 0x000fe400078e0010 */
[----:B------:R-:W-:-:S05]  /*0aa0*/  IMAD.MOV.U32 R11, RZ, RZ, R17 ;  /* 0x000000ffff0b7224 */ /* 0x000fca00078e0011 */
[----:B------:R-:W1:Y:S08]  /*0ab0*/  LDC R8, c[0x0][0x630] ;  /* 0x00018c00ff087b82 */ /* 0x000e700000000800 */
[----:B------:R-:W2:Y:S01]  /*0ac0*/  LDC.64 R28, c[0x0][0x620] ;  /* 0x00018800ff1c7b82 */ /* 0x000ea20000000a00 */
[----:B0-----:R-:W-:-:S04]  /*0ad0*/  ISETP.NE.U32.AND P0, PT, R26, RZ, PT ;  /* 0x000000ff1a00720c */ /* 0x001fc80003f05070 */
[----:B------:R-:W-:-:S13]  /*0ae0*/  ISETP.NE.AND.EX P0, PT, R27, RZ, PT, P0 ;  /* 0x000000ff1b00720c */ /* 0x000fda0003f05300 */
[----:B-12---:R-:W-:Y:S05]  /*0af0*/  @!P0 BRA `(.L_x_9) ;  /* 0x0000000000288947 */ /* 0x006fea0003800000 */
[----:B------:R-:W0:Y:S02]  /*0b00*/  LDC R3, c[0x0][0x634] ;  /* 0x00018d00ff037b82 */ /* 0x000e240000000800 */
[----:B0-----:R-:W-:-:S05]  /*0b10*/  IADD3 R3, P0, R16, R3, RZ ;  /* 0x0000000310037210 */ /* 0x001fca0007f1e0ff */
[----:B------:R-:W-:-:S04]  /*0b20*/  IMAD.X R21, RZ, RZ, R17, P0 ;  /* 0x000000ffff157224 */ /* 0x000fc800000e0611 */
[----:B------:R-:W-:-:S04]  /*0b30*/  IMAD.WIDE.U32 R10, R21, R26, RZ ;  /* 0x0000001a150a7225 */ /* 0x000fc800078e00ff */
[----:B------:R-:W-:-:S04]  /*0b40*/  IMAD.WIDE.U32 R12, P0, R3, R27, R10 ;  /* 0x0000001b030c7225 */ /* 0x000fc8000780000a */
[----:B------:R-:W-:-:S04]  /*0b50*/  IMAD.WIDE.U32 R10, R3, R26, RZ ;  /* 0x0000001a030a7225 */ /* 0x000fc800078e00ff */
[----:B------:R-:W-:Y:S01]  /*0b60*/  IMAD.X R15, RZ, RZ, RZ, P0 ;  /* 0x000000ffff0f7224 */ /* 0x000fe200000e06ff */
[----:B------:R-:W-:Y:S01]  /*0b70*/  IADD3 RZ, P0, R11, R12, RZ ;  /* 0x0000000c0bff7210 */ /* 0x000fe20007f1e0ff */
[----:B------:R-:W-:-:S04]  /*0b80*/  IMAD.MOV.U32 R14, RZ, RZ, R13 ;  /* 0x000000ffff0e7224 */ /* 0x000fc800078e000d */
[----:B------:R-:W-:-:S08]  /*0b90*/  IMAD.WIDE.U32.X R10, R21, R27, R14, P0 ;  /* 0x0000001b150a7225 */ /* 0x000fd000000e040e */
.L_x_9:
[----:B------:R-:W0:Y:S01]  /*0ba0*/  LDC.64 R32, c[0x0][0x640] ;  /* 0x00019000ff207b82 */ /* 0x000e220000000a00 */
[--C-:B------:R-:W-:Y:S01]  /*0bb0*/  SHF.R.U64 R27, R10, R8, R11.reuse ;  /* 0x000000080a1b7219 */ /* 0x100fe2000000120b */
[----:B------:R-:W-:Y:S01]  /*0bc0*/  IMAD R31, R9, R24, R4 ;  /* 0x00000018091f7224 */ /* 0x000fe200078e0204 */
[----:B------:R-:W-:Y:S01]  /*0bd0*/  SHF.R.U32.HI R3, RZ, R8, R11 ;  /* 0x00000008ff037219 */ /* 0x000fe2000001160b */
[----:B------:R-:W-:Y:S01]  /*0be0*/  IMAD.MOV.U32 R23, RZ, RZ, 0x1 ;  /* 0x00000001ff177424 */ /* 0x000fe200078e00ff */
[----:B------:R-:W-:-:S03]  /*0bf0*/  IADD3 R5, P0, RZ, -R27, RZ ;  /* 0x8000001bff057210 */ /* 0x000fc60007f1e0ff */
[----:B------:R-:W1:Y:S02]  /*0c00*/  LDC R12, c[0x0][0x618] ;  /* 0x00018600ff0c7b82 */ /* 0x000e640000000800 */
[----:B------:R-:W-:Y:S02]  /*0c10*/  IMAD.X R3, RZ, RZ, ~R3, P0 ;  /* 0x000000ffff037224 */ /* 0x000fe400000e0e03 */
[----:B------:R-:W-:-:S04]  /*0c20*/  IMAD.WIDE.U32 R10, R5, R28, R16 ;  /* 0x0000001c050a7225 */ /* 0x000fc800078e0010 */
[----:B------:R-:W2:Y:S01]  /*0c30*/  LDC R20, c[0x0][0x608] ;  /* 0x00018200ff147b82 */ /* 0x000ea20000000800 */
[----:B------:R-:W-:Y:S02]  /*0c40*/  IMAD R8, R3, R28, RZ ;  /* 0x0000001c03087224 */ /* 0x000fe400078e02ff */
[----:B------:R-:W-:Y:S02]  /*0c50*/  IMAD.MOV.U32 R3, RZ, RZ, -0x1 ;  /* 0xffffffffff037424 */ /* 0x000fe400078e00ff */
[----:B------:R-:W-:-:S03]  /*0c60*/  IMAD R5, R5, R29, R8 ;  /* 0x0000001d05057224 */ /* 0x000fc600078e0208 */
[----:B------:R-:W3:Y:S01]  /*0c70*/  LDC R30, c[0x0][0x658] ;  /* 0x00019600ff1e7b82 */ /* 0x000ee20000000800 */
[----:B------:R-:W-:Y:S01]  /*0c80*/  IMAD.IADD R5, R11, 0x1, R5 ;  /* 0x000000010b057824 */ /* 0x000fe200078e0205 */
[----:B0-----:R-:W-:-:S04]  /*0c90*/  ISETP.NE.U32.AND P0, PT, R32, RZ, PT ;  /* 0x000000ff2000720c */ /* 0x001fc80003f05070 */
[----:B------:R-:W-:Y:S02]  /*0ca0*/  ISETP.NE.AND.EX P0, PT, R33, RZ, PT, P0 ;  /* 0x000000ff2100720c */ /* 0x000fe40003f05300 */
[----:B------:R-:W0:Y:S01]  /*0cb0*/  LDC R26, c[0x0][0x600] ;  /* 0x00018000ff1a7b82 */ /* 0x000e220000000800 */
[-CC-:B-1----:R-:W-:Y:S02]  /*0cc0*/  SHF.R.U64 R14, R10, R12.reuse, R5.reuse ;  /* 0x0000000c0a0e7219 */ /* 0x182fe40000001205 */
[----:B------:R-:W-:-:S05]  /*0cd0*/  SHF.R.U32.HI R5, RZ, R12, R5 ;  /* 0x0000000cff057219 */ /* 0x000fca0000011605 */
[----:B------:R-:W1:Y:S01]  /*0ce0*/  LDC R15, c[0x0][0x648] ;  /* 0x00019200ff0f7b82 */ /* 0x000e620000000800 */
[-CC-:B--2---:R-:W-:Y:S02]  /*0cf0*/  SHF.R.U64 R29, R14, R20.reuse, R5.reuse ;  /* 0x000000140e1d7219 */ /* 0x184fe40000001205 */
[----:B------:R-:W-:-:S05]  /*0d00*/  SHF.R.U32.HI R5, RZ, R20, R5 ;  /* 0x00000014ff057219 */ /* 0x000fca0000011605 */
[----:B------:R-:W2:Y:S01]  /*0d10*/  LDC R21, c[0x0][0x638] ;  /* 0x00018e00ff157b82 */ /* 0x000ea20000000800 */
[-CC-:B---3--:R-:W-:Y:S02]  /*0d20*/  SHF.R.U64 R20, R29, R30.reuse, R5.reuse ;  /* 0x0000001e1d147219 */ /* 0x188fe40000001205 */
[-C--:B------:R-:W-:Y:S02]  /*0d30*/  SHF.L.U32 R3, R3, R30.reuse, RZ ;  /* 0x0000001e03037219 */ /* 0x080fe400000006ff */
[----:B------:R-:W-:Y:S01]  /*0d40*/  SHF.R.U32.HI R5, RZ, R30, R5 ;  /* 0x0000001eff057219 */ /* 0x000fe20000011605 */
[----:B------:R-:W-:Y:S01]  /*0d50*/  IMAD.MOV.U32 R4, RZ, RZ, R20 ;  /* 0x000000ffff047224 */ /* 0x000fe200078e0014 */
[----:B------:R-:W-:Y:S01]  /*0d60*/  LOP3.LUT R12, RZ, R3, RZ, 0x33, !PT ;  /* 0x00000003ff0c7212 */ /* 0x000fe200078e33ff */
[----:B------:R-:W3:Y:S01]  /*0d70*/  LDC R25, c[0x0][0x610] ;  /* 0x00018400ff197b82 */ /* 0x000ee20000000800 */
[----:B------:R-:W-:Y:S05]  /*0d80*/  @!P0 BRA `(.L_x_10) ;  /* 0x0000000000288947 */ /* 0x000fea0003800000 */
[----:B------:R-:W4:Y:S02]  /*0d90*/  LDC R3, c[0x0][0x64c] ;  /* 0x00019300ff037b82 */ /* 0x000f240000000800 */
[----:B----4-:R-:W-:-:S05]  /*0da0*/  IADD3 R3, P0, R20, R3, RZ ;  /* 0x0000000314037210 */ /* 0x010fca0007f1e0ff */
        /* <DEDUP_REMOVED lines=8> */
.L_x_10:
[----:B-1----:R-:W-:Y:S01]  /*0e30*/  SHF.R.U64 R4, R4, R15, R5 ;  /* 0x0000000f04047219 */ /* 0x002fe20000001205 */
[----:B0-----:R-:W-:Y:S01]  /*0e40*/  VIADD R5, R26, 0xffffffff ;  /* 0xffffffff1a057836 */ /* 0x001fe20000000000 */
[----:B------:R-:W-:Y:S01]  /*0e50*/  SHF.L.U32 R3, R23, R30, RZ ;  /* 0x0000001e17037219 */ /* 0x000fe200000006ff */
[----:B------:R-:W-:Y:S01]  /*0e60*/  IMAD.MOV.U32 R23, RZ, RZ, R27 ;  /* 0x000000ffff177224 */ /* 0x000fe200078e001b */
[----:B------:R-:W-:Y:S01]  /*0e70*/  LOP3.LUT R12, R29, R12, RZ, 0xc0, !PT ;  /* 0x0000000c1d0c7212 */ /* 0x000fe200078ec0ff */
[----:B------:R-:W-:Y:S01]  /*0e80*/  IMAD.MOV R8, RZ, RZ, -R4 ;  /* 0x000000ffff087224 */ /* 0x000fe200078e0a04 */
[----:B------:R-:W-:Y:S02]  /*0e90*/  SEL R6, R6, R31, !P1 ;  /* 0x0000001f06067207 */ /* 0x000fe40004800000 */
[----:B------:R-:W-:Y:S01]  /*0ea0*/  LOP3.LUT R5, R14, R5, RZ, 0xc0, !PT ;  /* 0x000000050e057212 */ /* 0x000fe200078ec0ff */
[----:B------:R-:W-:Y:S02]  /*0eb0*/  IMAD R9, R3, R4, R12 ;  /* 0x0000000403097224 */ /* 0x000fe400078e020c */
[----:B--2---:R-:W-:-:S02]  /*0ec0*/  IMAD R3, R8, R21, R20 ;  /* 0x0000001508037224 */ /* 0x004fc400078e0214 */
[----:B---3--:R-:W-:Y:S02]  /*0ed0*/  IMAD R6, R9, R25, R6 ;  /* 0x0000001909067224 */ /* 0x008fe400078e0206 */
[----:B------:R-:W-:Y:S02]  /*0ee0*/  IMAD R99, R3, R26, R5 ;  /* 0x0000001a03637224 */ /* 0x000fe400078e0205 */
[----:B------:R-:W-:-:S03]  /*0ef0*/  IMAD.MOV.U32 R4, RZ, RZ, 0x1 ;  /* 0x00000001ff047424 */ /* 0x000fc600078e00ff */
[----:B------:R-:W-:Y:S02]  /*0f00*/  SEL R100, R99, R6, !P1 ;  /* 0x0000000663647207 */ /* 0x000fe40004800000 */
[----:B------:R-:W-:Y:S02]  /*0f10*/  PRMT R3, R4, 0x7610, R3 ;  /* 0x0000761004037816 */ /* 0x000fe40000000003 */
[----:B------:R-:W-:-:S07]  /*0f20*/  SEL R99, R6, R99, !P1 ;  /* 0x0000006306637207 */ /* 0x000fce0004800000 */
.L_x_8:
[----:B------:R-:W-:-:S08]  /*0f30*/  NOP ;  /* 0x0000000000007918 */ /* 0x000fd00000000000 */
[----:B------:R-:W0:Y:S02]  /*0f40*/  USETMAXREG.TRY_ALLOC.CTAPOOL UP0, 0xe8 ;  /* 0x000000e8000079c8 */ /* 0x000e240008000600 */
[----:B0-----:R-:W-:-:S13]  /*0f50*/  PLOP3.LUT P0, PT, PT, PT, UP0, 0x80, 0x0 ;  /* 0x000000000000781c */ /* 0x001fda0003f0f008 */
[----:B------:R-:W-:Y:S05]  /*0f60*/  @!P0 BRA `(.L_x_8) ;  /* 0xfffffffc00f08947 */ /* 0x000fea000383ffff */
[----:B------:R-:W-:Y:S01]  /*0f70*/  ULDC.64 UR4, c[0x0][0x598] ;  /* 0x0001660000047ab9 */ /* 0x000fe20000000a00 */
[----:B------:R-:W-:Y:S01]  /*0f80*/  ULDC.64 UR38, c[0x0][0x208] ;  /* 0x0000820000267ab9 */ /* 0x000fe20000000a00 */
[----:B------:R-:W-:-:S04]  /*0f90*/  ISETP.NE.U32.AND P0, PT, RZ, UR4, PT ;  /* 0x00000004ff007c0c */ /* 0x000fc8000bf05070 */
[----:B------:R-:W-:-:S13]  /*0fa0*/  ISETP.NE.AND.EX P0, PT, RZ, UR5, PT, P0 ;  /* 0x00000005ff007c0c */ /* 0x000fda000bf05300 */
[----:B------:R-:W-:Y:S05]  /*0fb0*/  @!P0 BRA `(.L_x_11) ;  /* 0x00000000001c8947 */ /* 0x000fea0003800000 */
[----:B------:R-:W0:Y:S02]  /*0fc0*/  LDC.64 R4, c[0x0][0x598] ;  /* 0x00016600ff047b82 */ /* 0x000e240000000a00 */
[----:B0-----:R-:W2:Y:S02]  /*0fd0*/  LDG.E.64 R4, desc[UR38][R4.64] ;  /* 0x0000002604047981 */ /* 0x001ea4000c1e1b00 */
[----:B--2---:R-:W-:-:S04]  /*0fe0*/  ISETP.NE.U32.AND P0, PT, R4, RZ, PT ;  /* 0x000000ff0400720c */ /* 0x004fc80003f05070 */
[----:B------:R-:W-:-:S13]  /*0ff0*/  ISETP.NE.AND.EX P0, PT, R5, RZ, PT, P0 ;  /* 0x000000ff0500720c */ /* 0x000fda0003f05300 */
[----:B------:R-:W-:Y:S05]  /*1000*/  @!P0 BRA `(.L_x_11) ;  /* 0x0000000000088947 */ /* 0x000fea0003800000 */
[----:B------:R0:W5:Y:S01]  /*1010*/  LD.E R90, desc[UR38][R4.64] ;  /* 0x00000026045a7980 */ /* 0x000162000c101900 */
[----:B------:R-:W-:Y:S05]  /*1020*/  BRA `(.L_x_12) ;  /* 0x0000000000247947 */ /* 0x000fea0003800000 */
.L_x_11:
[----:B------:R-:W-:Y:S02]  /*1030*/  ULDC.64 UR4, c[0x0][0x588] ;  /* 0x0001620000047ab9 */ /* 0x000fe40000000a00 */
[----:B------:R-:W-:-:S04]  /*1040*/  ISETP.NE.U32.AND P0, PT, RZ, UR4, PT ;  /* 0x00000004ff007c0c */ /* 0x000fc8000bf05070 */
[----:B------:R-:W-:-:S13]  /*1050*/  ISETP.NE.AND.EX P0, PT, RZ, UR5, PT, P0 ;  /* 0x00000005ff007c0c */ /* 0x000fda000bf05300 */
[----:B------:R-:W-:Y:S05]  /*1060*/  @!P0 BRA `(.L_x_13) ;  /* 0x00000000000c8947 */ /* 0x000fea0003800000 */
[----:B------:R-:W0:Y:S02]  /*1070*/  LDC.64 R90, c[0x0][0x588] ;  /* 0x00016200ff5a7b82 */ /* 0x000e240000000a00 */
[----:B0-----:R1:W5:Y:S01]  /*1080*/  LDG.E R90, desc[UR38][R90.64] ;  /* 0x000000265a5a7981 */ /* 0x001362000c1e1900 */
[----:B------:R-:W-:Y:S05]  /*1090*/  BRA `(.L_x_12) ;  /* 0x0000000000087947 */ /* 0x000fea0003800000 */
.L_x_13:
[----:B------:R-:W-:Y:S02]  /*10a0*/  ULDC UR4, c[0x0][0x580] ;  /* 0x0001600000047ab9 */ /* 0x000fe40000000800 */
[----:B------:R-:W-:-:S07]  /*10b0*/  IMAD.U32 R90, RZ, RZ, UR4 ;  /* 0x00000004ff5a7e24 */ /* 0x000fce000f8e00ff */
.L_x_12:
[----:B------:R-:W-:Y:S02]  /*10c0*/  ULDC.64 UR4, c[0x0][0x5a0] ;  /* 0x0001680000047ab9 */ /* 0x000fe40000000a00 */
[----:B------:R-:W-:-:S04]  /*10d0*/  ISETP.NE.U32.AND P0, PT, RZ, UR4, PT ;  /* 0x00000004ff007c0c */ /* 0x000fc8000bf05070 */
[----:B------:R-:W-:-:S13]  /*10e0*/  ISETP.NE.AND.EX P0, PT, RZ, UR5, PT, P0 ;  /* 0x00000005ff007c0c */ /* 0x000fda000bf05300 */
[----:B------:R-:W-:Y:S05]  /*10f0*/  @!P0 BRA `(.L_x_14) ;  /* 0x00000000001c8947 */ /* 0x000fea0003800000 */
[----:B0-----:R-:W0:Y:S02]  /*1100*/  LDC.64 R4, c[0x0][0x5a0] ;  /* 0x00016800ff047b82 */ /* 0x001e240000000a00 */
[----:B0-----:R-:W2:Y:S02]  /*1110*/  LDG.E.64 R4, desc[UR38][R4.64] ;  /* 0x0000002604047981 */ /* 0x001ea4000c1e1b00 */
[----:B--2---:R-:W-:-:S04]  /*1120*/  ISETP.NE.U32.AND P0, PT, R4, RZ, PT ;  /* 0x000000ff0400720c */ /* 0x004fc80003f05070 */
[----:B------:R-:W-:-:S13]  /*1130*/  ISETP.NE.AND.EX P0, PT, R5, RZ, PT, P0 ;  /* 0x000000ff0500720c */ /* 0x000fda0003f05300 */
[----:B------:R-:W-:Y:S05]  /*1140*/  @!P0 BRA `(.L_x_14) ;  /* 0x0000000000088947 */ /* 0x000fea0003800000 */
[----:B-1----:R0:W5:Y:S01]  /*1150*/  LD.E R91, desc[UR38][R4.64] ;  /* 0x00000026045b7980 */ /* 0x002162000c101900 */
[----:B------:R-:W-:Y:S05]  /*1160*/  BRA `(.L_x_15) ;  /* 0x0000000000247947 */ /* 0x000fea0003800000 */
.L_x_14:
[----:B------:R-:W-:Y:S02]  /*1170*/  ULDC.64 UR4, c[0x0][0x590] ;  /* 0x0001640000047ab9 */ /* 0x000fe40000000a00 */
[----:B------:R-:W-:-:S04]  /*1180*/  ISETP.NE.U32.AND P0, PT, RZ, UR4, PT ;  /* 0x00000004ff007c0c */ /* 0x000fc8000bf05070 */
[----:B------:R-:W-:-:S13]  /*1190*/  ISETP.NE.AND.EX P0, PT, RZ, UR5, PT, P0 ;  /* 0x00000005ff007c0c */ /* 0x000fda000bf05300 */
[----:B------:R-:W-:Y:S05]  /*11a0*/  @!P0 BRA `(.L_x_16) ;  /* 0x00000000000c8947 */ /* 0x000fea0003800000 */
[----:B0-----:R-:W1:Y:S02]  /*11b0*/  LDC.64 R4, c[0x0][0x590] ;  /* 0x00016400ff047b82 */ /* 0x001e640000000a00 */
[----:B-1----:R1:W5:Y:S01]  /*11c0*/  LDG.E R91, desc[UR38][R4.64] ;  /* 0x00000026045b7981 */ /* 0x002362000c1e1900 */
[----:B------:R-:W-:Y:S05]  /*11d0*/  BRA `(.L_x_15) ;  /* 0x0000000000087947 */ /* 0x000fea0003800000 */
.L_x_16:
[----:B------:R-:W-:Y:S02]  /*11e0*/  ULDC UR4, c[0x0][0x584] ;  /* 0x0001610000047ab9 */ /* 0x000fe40000000800 */
[----:B-1----:R-:W-:-:S07]  /*11f0*/  IMAD.U32 R91, RZ, RZ, UR4 ;  /* 0x00000004ff5b7e24 */ /* 0x002fce000f8e00ff */
.L_x_15:
[----:B------:R-:W-:-:S13]  /*1200*/  LOP3.LUT P0, RZ, R3, 0xff, RZ, 0xc0, !PT ;  /* 0x000000ff03ff7812 */ /* 0x000fda000780c0ff */
[----:B------:R-:W-:Y:S05]  /*1210*/  @!P0 EXIT ;  /* 0x000000000000894d */ /* 0x000fea0003800000 */
[----:B------:R-:W2:Y:S01]  /*1220*/  LDC R93, c[0x0][0x658] ;  /* 0x00019600ff5d7b82 */ /* 0x000ea20000000800 */
[----:B------:R-:W-:Y:S01]  /*1230*/  LOP3.LUT R7, R7, 0x1, RZ, 0xc0, !PT ;  /* 0x0000000107077812 */ /* 0x000fe200078ec0ff */
[----:B------:R-:W-:Y:S01]  /*1240*/  ULDC.64 UR6, c[0x0][0x288] ;  /* 0x0000a20000067ab9 */ /* 0x000fe20000000a00 */
[----:B------:R-:W-:Y:S01]  /*1250*/  SHF.R.U32.HI R3, RZ, 0x2, R94 ;  /* 0x00000002ff037819 */ /* 0x000fe2000001165e */
[----:B------:R-:W-:Y:S01]  /*1260*/  UIADD3 UR4, UR7, 0x3f, URZ ;  /* 0x0000003f07047890 */ /* 0x000fe2000fffe03f */
[----:B------:R-:W-:Y:S01]  /*1270*/  SHF.R.U32.HI R0, RZ, 0x1, R0 ;  /* 0x00000001ff007819 */ /* 0x000fe20000011600 */
[----:B------:R-:W-:Y:S01]  /*1280*/  IMAD.SHL.U32 R88, R7, 0x40, RZ ;  /* 0x0000004007587824 */ /* 0x000fe200078e00ff */
[----:B------:R-:W-:Y:S01]  /*1290*/  LOP3.LUT R3, R3, 0x7, RZ, 0xc0, !PT ;  /* 0x0000000703037812 */ /* 0x000fe200078ec0ff */
[----:B------:R-:W-:Y:S01]  /*12a0*/  USHF.R.S32.HI UR5, URZ, 0x1f, UR4 ;  /* 0x0000001f3f057899 */ /* 0x000fe20008011404 */
[----:B------:R-:W-:Y:S01]  /*12b0*/  LOP3.LUT R0, R0, 0x30, RZ, 0xc0, !PT ;  /* 0x0000003000007812 */ /* 0x000fe200078ec0ff */
[----:B------:R-:W-:Y:S01]  /*12c0*/  IMAD.MOV.U32 R6, RZ, RZ, 0x1 ;  /* 0x00000001ff067424 */ /* 0x000fe200078e00ff */
[--C-:B------:R-:W-:Y:S01]  /*12d0*/  LOP3.LUT R88, R88, 0x40, R3.reuse, 0xe2, !PT ;  /* 0x0000004058587812 */ /* 0x100fe200078ee203 */
[----:B------:R-:W-:Y:S01]  /*12e0*/  ULEA.HI UR5, UR5, UR4, URZ, 0x6 ;  /* 0x0000000405057291 */ /* 0x000fe2000f8f303f */
[-C--:B01----:R-:W-:Y:S01]  /*12f0*/  IADD3 R4, RZ, -R0.reuse, -R3 ;  /* 0x80000000ff047210 */ /* 0x083fe20007ffe803 */
[----:B------:R-:W-:Y:S01]  /*1300*/  IMAD.U32 R5, RZ, RZ, UR6 ;  /* 0x00000006ff057e24 */ /* 0x000fe2000f8e00ff */
[----:B------:R-:W-:Y:S01]  /*1310*/  LOP3.LUT R88, R88, R0, RZ, 0xfc, !PT ;  /* 0x0000000058587212 */ /* 0x000fe200078efcff */
[----:B------:R-:W-:Y:S01]  /*1320*/  USHF.R.S32.HI UR43, URZ, 0x6, UR5 ;  /* 0x000000063f2b7899 */ /* 0x000fe20008011405 */
[----:B------:R-:W-:Y:S01]  /*1330*/  IMAD.MOV.U32 R0, RZ, RZ, -0x1 ;  /* 0xffffffffff007424 */ /* 0x000fe200078e00ff */
[C---:B------:R-:W-:Y:S01]  /*1340*/  LOP3.LUT R92, R94.reuse, 0x3, RZ, 0xc0, !PT ;  /* 0x000000035e5c7812 */ /* 0x040fe200078ec0ff */
[----:B------:R-:W-:Y:S01]  /*1350*/  IMAD R4, R7, -0x40, R4 ;  /* 0xffffffc007047824 */ /* 0x000fe200078e0204 */
[----:B------:R-:W-:Y:S01]  /*1360*/  UISETP.LT.AND UP0, UPT, UR43, 0x1, UPT ;  /* 0x000000012b00788c */ /* 0x000fe2000bf01270 */
[----:B------:R-:W-:Y:S01]  /*1370*/  LOP3.LUT R95, R94, 0x80, RZ, 0xc0, !PT ;  /* 0x000000805e5f7812 */ /* 0x000fe200078ec0ff */
[----:B------:R-:W-:Y:S01]  /*1380*/  ULDC UR4, c[0x0][0x284] ;  /* 0x0000a10000047ab9 */ /* 0x000fe20000000800 */
[----:B------:R-:W-:Y:S01]  /*1390*/  IMAD R92, R92, -0x2, R5 ;  /* 0xfffffffe5c5c7824 */ /* 0x000fe200078e0205 */
[-C--:B--2---:R-:W-:Y:S01]  /*13a0*/  SHF.L.U32 R0, R0, R93.reuse, RZ ;  /* 0x0000005d00007219 */ /* 0x084fe200000006ff */
[----:B------:R-:W-:Y:S01]  /*13b0*/  USEL UR44, UR43, 0x1, UP0 ;  /* 0x000000012b2c7887 */ /* 0x000fe20008000000 */
[----:B------:R-:W-:Y:S01]  /*13c0*/  SHF.L.U32 R93, R6, R93, RZ ;  /* 0x0000005d065d7219 */ /* 0x000fe200000006ff */
[----:B------:R-:W-:Y:S01]  /*13d0*/  IMAD.SHL.U32 R94, R94, 0x2, RZ ;  /* 0x000000025e5e7824 */ /* 0x000fe200078e00ff */
[----:B------:R-:W-:Y:S01]  /*13e0*/  SHF.R.U32.HI R95, RZ, 0x7, R95 ;  /* 0x00000007ff5f7819 */ /* 0x000fe2000001165f */
[----:B------:R-:W-:Y:S01]  /*13f0*/  VIADD R97, R4, UR4 ;  /* 0x0000000404617c36 */ /* 0x000fe20008000000 */
[----:B------:R-:W-:Y:S01]  /*1400*/  LOP3.LUT R96, RZ, R0, RZ, 0x33, !PT ;  /* 0x00000000ff607212 */ /* 0x000fe200078e33ff */
[----:B------:R-:W-:Y:S01]  /*1410*/  IMAD.MOV.U32 R89, RZ, RZ, RZ ;  /* 0x000000ffff597224 */ /* 0x000fe200078e00ff */
[----:B------:R-:W-:Y:S01]  /*1420*/  UIADD3 UR44, UR43, -UR44, URZ ;  /* 0x8000002c2b2c7290 */ /* 0x000fe2000fffe03f */
[----:B------:R-:W-:Y:S01]  /*1430*/  UMOV UR40, URZ ;  /* 0x0000003f00287c82 */ /* 0x000fe20008000000 */
[----:B------:R-:W-:-:S10]  /*1440*/  UMOV UR41, URZ ;  /* 0x0000003f00297c82 */ /* 0x000fd40008000000 */
.L_x_166:
[----:B------:R-:W0:Y:S01]  /*1450*/  SHFL.IDX PT, R0, R95, RZ, 0x1f ;  /* 0x00001fff5f007589 */ /* 0x000e2200000e0000 */
[----:B-1----:R-:W1:Y:S01]  /*1460*/  S2UR UR7, SR_CgaCtaId ;  /* 0x00000000000779c3 */ /* 0x002e620000008800 */
[----:B------:R-:W-:Y:S01]  /*1470*/  UMOV UR6, 0x400 ;  /* 0x0000040000067882 */ /* 0x000fe20000000000 */
[----:B0-----:R-:W-:Y:S01]  /*1480*/  R2UR UR4, R0 ;  /* 0x00000000000472ca */ /* 0x001fe200000e0000 */
[----:B-1----:R-:W-:-:S12]  /*1490*/  ULEA UR6, UR7, UR6, 0x18 ;  /* 0x0000000607067291 */ /* 0x002fd8000f8ec03f */
[----:B------:R-:W-:-:S04]  /*14a0*/  ULEA.HI UR5, UR4, UR4, URZ, 0x1 ;  /* 0x0000000404057291 */ /* 0x000fc8000f8f083f */
[----:B------:R-:W-:-:S04]  /*14b0*/  ULOP3.LUT UR5, UR5, 0xffffe, URZ, 0xc0, !UPT ;  /* 0x000ffffe05057892 */ /* 0x000fc8000f8ec03f */
[----:B------:R-:W-:-:S03]  /*14c0*/  UIADD3 UR5, UR4, -UR5, URZ ;  /* 0x8000000504057290 */ /* 0x000fc6000fffe03f */
[----:B------:R-:W-:Y:S01]  /*14d0*/  ULDC UR4, c[0x0][0x28c] ;  /* 0x0000a30000047ab9 */ /* 0x000fe20000000800 */
[----:B------:R-:W-:Y:S01]  /*14e0*/  ULEA UR5, UR5, UR6, 0xc ;  /* 0x0000000605057291 */ /* 0x000fe2000f8e603f */
[----:B------:R-:W-:-:S03]  /*14f0*/  ISETP.LT.AND P0, PT, RZ, UR4, PT ;  /* 0x00000004ff007c0c */ /* 0x000fc6000bf01270 */
[----:B------:R-:W-:-:S04]  /*1500*/  UIADD3 UR5, UR5, 0x100, URZ ;  /* 0x0000010005057890 */ /* 0x000fc8000fffe03f */
[----:B------:R-:W-:-:S04]  /*1510*/  USHF.R.U32.HI UR5, URZ, 0x4, UR5 ;  /* 0x000000043f057899 */ /* 0x000fc80008011605 */
[----:B------:R-:W-:-:S04]  /*1520*/  ULOP3.LUT UR5, UR5, 0x3fff, URZ, 0xc0, !UPT ;  /* 0x00003fff05057892 */ /* 0x000fc8000f8ec03f */
[----:B------:R-:W-:Y:S01]  /*1530*/  ULOP3.LUT UR45, UR5, 0x10000, URZ, 0xfc, !UPT ;  /* 0x00010000052d7892 */ /* 0x000fe2000f8efc3f */
[----:B---34-:R-:W-:Y:S11]  /*1540*/  @P0 BRA `(.L_x_17) ;  /* 0x0000000000400947 */ /* 0x018ff60003800000 */
[----:B------:R-:W-:Y:S01]  /*1550*/  MOV R0, 0x0 ;  /* 0x0000000000007802 */ /* 0x000fe20000000f00 */
[----:B------:R-:W-:Y:S01]  /*1560*/  ULDC.64 UR4, c[0x4][0x68] ;  /* 0x01001a0000047ab9 */ /* 0x000fe20000000a00 */
[----:B------:R-:W-:Y:S01]  /*1570*/  ULDC.64 UR6, c[0x4][0x8] ;  /* 0x0100020000067ab9 */ /* 0x000fe20000000a00 */
[----:B------:R-:W-:Y:S01]  /*1580*/  IMAD.U32 R4, RZ, RZ, UR4 ;  /* 0x00000004ff047e24 */ /* 0x000fe2000f8e00ff */
[----:B------:R0:W1:Y:S01]  /*1590*/  LDC.64 R14, c[0x4][R0] ;  /* 0x01000000000e7b82 */ /* 0x0000620000000a00 */
[----:B------:R-:W-:Y:S01]  /*15a0*/  IMAD.U32 R5, RZ, RZ, UR5 ;  /* 0x00000005ff057e24 */ /* 0x000fe2000f8e00ff */
[----:B------:R-:W-:Y:S01]  /*15b0*/  ULDC.64 UR4, c[0x4][0x70] ;  /* 0x01001c0000047ab9 */ /* 0x000fe20000000a00 */
[----:B------:R-:W-:Y:S02]  /*15c0*/  IMAD.U32 R10, RZ, RZ, UR6 ;  /* 0x00000006ff0a7e24 */ /* 0x000fe4000f8e00ff */
[----:B------:R-:W-:Y:S02]  /*15d0*/  IMAD.U32 R6, RZ, RZ, UR4 ;  /* 0x00000004ff067e24 */ /* 0x000fe4000f8e00ff */
[----:B------:R-:W-:-:S02]  /*15e0*/  IMAD.U32 R7, RZ, RZ, UR5 ;  /* 0x00000005ff077e24 */ /* 0x000fc4000f8e00ff */
[----:B------:R-:W-:Y:S02]  /*15f0*/  IMAD.U32 R11, RZ, RZ, UR7 ;  /* 0x00000007ff0b7e24 */ /* 0x000fe4000f8e00ff */
[----:B------:R-:W-:Y:S02]  /*1600*/  IMAD.MOV.U32 R8, RZ, RZ, 0x1e1 ;  /* 0x000001e1ff087424 */ /* 0x000fe400078e00ff */
[----:B------:R-:W-:Y:S02]  /*1610*/  IMAD.MOV.U32 R12, RZ, RZ, 0x1 ;  /* 0x00000001ff0c7424 */ /* 0x000fe400078e00ff */
[----:B0-----:R-:W-:-:S07]  /*1620*/  IMAD.MOV.U32 R13, RZ, RZ, RZ ;  /* 0x000000ffff0d7224 */ /* 0x001fce00078e00ff */
[----:B------:R-:W-:-:S07]  /*1630*/  LEPC R20, `(.L_x_17) ;  /* 0x000000001014794e */ /* 0x000fce0000000000 */
[----:B-1---5:R-:W-:Y:S05]  /*1640*/  CALL.ABS.NOINC R14 ;  /* 0x000000000e007343 */ /* 0x022fea0003c00000 */
.L_x_17:
[----:B------:R-:W-:-:S04]  /*1650*/  LOP3.LUT R0, R18, 0x1, RZ, 0xfc, !PT ;  /* 0x0000000112007812 */ /* 0x000fc800078efcff */
[----:B------:R-:W-:-:S13]  /*1660*/  ISETP.NE.AND P0, PT, R0, 0x3, PT ;  /* 0x000000030000780c */ /* 0x000fda0003f05270 */
[----:B------:R-:W-:Y:S05]  /*1670*/  @!P0 BRA `(.L_x_18) ;  /* 0x0000000000048947 */ /* 0x000fea0003800000 */
[----:B------:R-:W-:Y:S01]  /*1680*/  BPT.TRAP 0x1 ;  /* 0x000000040000795c */ /* 0x000fe20000300000 */
.L_x_18:
[----:B------:R-:W0:Y:S01]  /*1690*/  S2UR UR5, SR_CgaCtaId ;  /* 0x00000000000579c3 */ /* 0x000e220000008800 */
[----:B------:R-:W-:Y:S01]  /*16a0*/  UMOV UR4, 0x400 ;  /* 0x0000040000047882 */ /* 0x000fe20000000000 */
[----:B------:R-:W-:Y:S02]  /*16b0*/  IMAD.U32 R0, RZ, RZ, UR40 ;  /* 0x00000028ff007e24 */ /* 0x000fe4000f8e00ff */
[----:B------:R-:W-:-:S03]  /*16c0*/  IMAD.U32 R3, RZ, RZ, UR41 ;  /* 0x00000029ff037e24 */ /* 0x000fc6000f8e00ff */
[----:B------:R-:W-:Y:S01]  /*16d0*/  SHF.L.U32 R0, R0, 0x1f, RZ ;  /* 0x0000001f00007819 */ /* 0x000fe200000006ff */
[----:B0-----:R-:W-:-:S06]  /*16e0*/  ULEA UR4, UR5, UR4, 0x18 ;  /* 0x0000000405047291 */ /* 0x001fcc000f8ec03f */
[----:B------:R-:W-:-:S04]  /*16f0*/  IMAD.U32 R6, RZ, RZ, UR4 ;  /* 0x00000004ff067e24 */ /* 0x000fc8000f8e00ff */
[----:B------:R-:W-:-:S04]  /*1700*/  IMAD R3, R3, 0x8, R6 ;  /* 0x0000000803037824 */ /* 0x000fc800078e0206 */
[----:B------:R0:W1:Y:S01]  /*1710*/  SYNCS.PHASECHK.TRANS64.TRYWAIT P1, [R3+URZ], R0 ;  /* 0x00000000030075a7 */ /* 0x000062000802017f */
[----:B------:R-:W-:Y:S05]  /*1720*/  @!P0 BRA `(.L_x_19) ;  /* 0x0000000000048947 */ /* 0x000fea0003800000 */
[----:B------:R-:W-:Y:S01]  /*1730*/  BPT.TRAP 0x1 ;  /* 0x000000040000795c */ /* 0x000fe20000300000 */
.L_x_19:
[----:B------:R-:W-:-:S05]  /*1740*/  IMAD.U32 R4, RZ, RZ, UR44 ;  /* 0x0000002cff047e24 */ /* 0x000fca000f8e00ff */
[----:B------:R-:W-:Y:S01]  /*1750*/  ISETP.GE.AND P2, PT, R4, 0x1, PT ;  /* 0x000000010400780c */ /* 0x000fe20003f46270 */
[----:B-1----:R-:W-:-:S12]  /*1760*/  @P1 BRA `(.L_x_20) ;  /* 0x0000000000081947 */ /* 0x002fd80003800000 */
[----:B------:R-:W1:Y:S02]  /*1770*/  SYNCS.PHASECHK.TRANS64.TRYWAIT P1, [R3+URZ], R0 ;  /* 0x00000000030075a7 */ /* 0x000e64000802017f */
[----:B-1----:R-:W-:Y:S05]  /*1780*/  @!P1 BRA `(.L_x_21) ;  /* 0x0000005800609947 */ /* 0x002fea0003800000 */
.L_x_20:
[----:B------:R-:W-:Y:S05]  /*1790*/  WARPSYNC.ALL ;  /* 0x0000000000007948 */ /* 0x000fea0003800000 */
[----:B------:R-:W-:Y:S01]  /*17a0*/  R2UR UR4, R6 ;  /* 0x00000000060472ca */ /* 0x000fe200000e0000 */
[----:B------:R-:W-:Y:S01]  /*17b0*/  ULEA UR6, UR41, UR45, 0xa ;  /* 0x0000002d29067291 */ /* 0x000fe2000f8e503f */
[----:B------:R-:W-:Y:S01]  /*17c0*/  WARPGROUP.ARRIVE ;  /* 0x00000000000079c5 */ /* 0x000fe20000000000 */
[----:B------:R-:W-:Y:S01]  /*17d0*/  UMOV UR9, 0x80000020 ;  /* 0x8000002000097882 */ /* 0x000fe20000000000 */
[----:B------:R-:W-:Y:S01]  /*17e0*/  UMOV UR11, 0x80000020 ;  /* 0x80000020000b7882 */ /* 0x000fe20000000000 */
[----:B------:R-:W-:-:S03]  /*17f0*/  UIADD3 UR7, UR6, 0x200, URZ ;  /* 0x0000020006077890 */ /* 0x000fc6000fffe03f */
[----:B------:R-:W-:-:S05]  /*1800*/  UMOV UR8, UR6 ;  /* 0x0000000600087c82 */ /* 0x000fca0008000000 */
[----:B------:R-:W-:-:S04]  /*1810*/  UIADD3 UR4, UR4, 0x14100, URZ ;  /* 0x0001410004047890 */ /* 0x000fc8000fffe03f */
[----:B------:R-:W-:-:S04]  /*1820*/  USHF.R.U32.HI UR4, URZ, 0x4, UR4 ;  /* 0x000000043f047899 */ /* 0x000fc80008011604 */
[----:B------:R-:W-:-:S04]  /*1830*/  ULOP3.LUT UR4, UR4, 0x3fff, URZ, 0xc0, !UPT ;  /* 0x00003fff04047892 */ /* 0x000fc8000f8ec03f */
[----:B------:R-:W-:-:S04]  /*1840*/  ULOP3.LUT UR4, UR4, 0x10000, URZ, 0xfc, !UPT ;  /* 0x0001000004047892 */ /* 0x000fc8000f8efc3f */
[----:B------:R-:W-:-:S07]  /*1850*/  ULEA UR5, UR41, UR4, 0x8 ;  /* 0x0000000429057291 */ /* 0x000fce000f8e403f */
[----:B------:R-:W-:Y:S02]  /*1860*/  UMOV UR10, UR5 ;  /* 0x00000005000a7c82 */ /* 0x000fe40008000000 */
[----:B------:R-:W-:Y:S01]  /*1870*/  IGMMA.64x64x32.S8.S8 R56, gdesc[UR8], RZ, !UPT, gsb0 ;  /* 0x01e00000083879f1 */ /* 0x000fe2000c0410ff */
[----:B------:R-:W-:Y:S01]  /*1880*/  UMOV UR8, UR7 ;  /* 0x0000000700087c82 */ /* 0x000fe20008000000 */
[----:B------:R-:W-:Y:S01]  /*1890*/  UMOV UR9, 0x80000020 ;  /* 0x8000002000097882 */ /* 0x000fe20000000000 */
[----:B------:R-:W-:Y:S02]  /*18a0*/  WARPGROUP.DEPBAR.LE gsb0, 0x0 ;  /* 0x00008000000079c5 */ /* 0x000fe40000010000 */
[----:B------:R-:W-:-:S06]  /*18b0*/  WARPGROUP.ARRIVE ;  /* 0x00000000000079c5 */ /* 0x000fcc0000000000 */
[----:B------:R-:W-:Y:S01]  /*18c0*/  IGMMA.64x64x32.S8.S8 R24, gdesc[UR8], RZ, !UPT, gsb0 ;  /* 0x01e00000081879f1 */ /* 0x000fe2000c0410ff */
[----:B------:R-:W-:Y:S02]  /*18d0*/  UIADD3 UR8, UR6, 0x2, URZ ;  /* 0x0000000206087890 */ /* 0x000fe4000fffe03f */
[----:B------:R-:W-:Y:S01]  /*18e0*/  UIADD3 UR10, UR5, 0x2, URZ ;  /* 0x00000002050a7890 */ /* 0x000fe2000fffe03f */
[----:B------:R-:W-:Y:S01]  /*18f0*/  UMOV UR9, 0x80000020 ;  /* 0x8000002000097882 */ /* 0x000fe20000000000 */
[----:B------:R-:W-:Y:S01]  /*1900*/  UMOV UR11, 0x80000020 ;  /* 0x80000020000b7882 */ /* 0x000fe20000000000 */
[----:B------:R-:W-:Y:S01]  /*1910*/  UIADD3 UR6, UR6, 0x202, URZ ;  /* 0x0000020206067890 */ /* 0x000fe2000fffe03f */
[----:B------:R-:W-:Y:S02]  /*1920*/  WARPGROUP.DEPBAR.LE gsb0, 0x0 ;  /* 0x00008000000079c5 */ /* 0x000fe40000010000 */
[----:B------:R-:W-:-:S06]  /*1930*/  WARPGROUP.ARRIVE ;  /* 0x00000000000079c5 */ /* 0x000fcc0000000000 */
[----:B------:R-:W-:Y:S01]  /*1940*/  IGMMA.64x64x32.S8.S8 R56, gdesc[UR8], R56, gsb0 ;  /* 0x01e00000083879f1 */ /* 0x000fe20008041038 */
[----:B------:R-:W-:Y:S01]  /*1950*/  UMOV UR8, UR6 ;  /* 0x0000000600087c82 */ /* 0x000fe20008000000 */
[----:B------:R-:W-:Y:S01]  /*1960*/  UMOV UR9, 0x80000020 ;  /* 0x8000002000097882 */ /* 0x000fe20000000000 */
[----:B------:R-:W-:Y:S02]  /*1970*/  WARPGROUP.DEPBAR.LE gsb0, 0x0 ;  /* 0x00008000000079c5 */ /* 0x000fe40000010000 */
[----:B------:R-:W-:-:S06]  /*1980*/  WARPGROUP.ARRIVE ;  /* 0x00000000000079c5 */ /* 0x000fcc0000000000 */
[----:B------:R-:W-:Y:S03]  /*1990*/  IGMMA.64x64x32.S8.S8 R24, gdesc[UR8], R24, gsb0 ;  /* 0x01e00000081879f1 */ /* 0x000fe60008041018 */
[----:B------:R-:W-:Y:S02]  /*19a0*/  WARPGROUP.DEPBAR.LE gsb0, 0x0 ;  /* 0x00008000000079c5 */ /* 0x000fe40000010000 */
[----:B------:R-:W-:Y:S05]  /*19b0*/  @!P2 BRA `(.L_x_22) ;  /* 0x000000040020a947 */ /* 0x000fea0003800000 */
[----:B------:R-:W-:Y:S01]  /*19c0*/  UIADD3 UR5, UR41, 0x1, URZ ;  /* 0x0000000129057890 */ /* 0x000fe2000fffe03f */
[----:B01----:R-:W-:Y:S02]  /*19d0*/  IMAD.U32 R0, RZ, RZ, UR44 ;  /* 0x0000002cff007e24 */ /* 0x003fe4000f8e00ff */
[----:B------:R-:W-:Y:S01]  /*19e0*/  IMAD.U32 R3, RZ, RZ, UR41 ;  /* 0x00000029ff037e24 */ /* 0x000fe2000f8e00ff */
[----:B------:R-:W-:-:S04]  /*19f0*/  UISETP.NE.AND UP0, UPT, UR5, 0x5, UPT ;  /* 0x000000050500788c */ /* 0x000fc8000bf05270 */
[----:B------:R-:W-:Y:S02]  /*1a00*/  USEL UR6, URZ, 0x1, UP0 ;  /* 0x000000013f067887 */ /* 0x000fe40008000000 */
[----:B------:R-:W-:Y:S02]  /*1a10*/  USEL UR5, UR5, URZ, UP0 ;  /* 0x0000003f05057287 */ /* 0x000fe40008000000 */
[----:B------:R-:W-:-:S06]  /*1a20*/  ULOP3.LUT UR6, UR40, UR6, URZ, 0x3c, !UPT ;  /* 0x0000000628067292 */ /* 0x000fcc000f8e3c3f */
[----:B------:R-:W-:-:S07]  /*1a30*/  IMAD.U32 R7, RZ, RZ, UR6 ;  /* 0x00000006ff077e24 */ /* 0x000fce000f8e00ff */
.L_x_29:
[----:B------:R-:W-:Y:S05]  /*1a40*/  @!P0 BRA `(.L_x_23) ;  /* 0x0000000000048947 */ /* 0x000fea0003800000 */
[----:B------:R-:W-:Y:S01]  /*1a50*/  BPT.TRAP 0x1 ;  /* 0x000000040000795c */ /* 0x000fe20000300000 */
.L_x_23:
[----:B------:R-:W0:Y:S01]  /*1a60*/  S2UR UR7, SR_CgaCtaId ;  /* 0x00000000000779c3 */ /* 0x000e220000008800 */
[----:B------:R-:W-:Y:S01]  /*1a70*/  UMOV UR6, 0x400 ;  /* 0x0000040000067882 */ /* 0x000fe20000000000 */
[----:B------:R-:W-:Y:S01]  /*1a80*/  IMAD.U32 R5, RZ, RZ, UR5 ;  /* 0x00000005ff057e24 */ /* 0x000fe2000f8e00ff */
[----:B------:R-:W-:Y:S01]  /*1a90*/  SHF.L.U32 R4, R7, 0x1f, RZ ;  /* 0x0000001f07047819 */ /* 0x000fe200000006ff */
[----:B0-----:R-:W-:-:S06]  /*1aa0*/  ULEA UR6, UR7, UR6, 0x18 ;  /* 0x0000000607067291 */ /* 0x001fcc000f8ec03f */
[----:B------:R-:W-:-:S04]  /*1ab0*/  IMAD.U32 R6, RZ, RZ, UR6 ;  /* 0x00000006ff067e24 */ /* 0x000fc8000f8e00ff */
[----:B------:R-:W-:-:S04]  /*1ac0*/  IMAD R5, R5, 0x8, R6 ;  /* 0x0000000805057824 */ /* 0x000fc800078e0206 */
[----:B------:R0:W1:Y:S01]  /*1ad0*/  SYNCS.PHASECHK.TRANS64.TRYWAIT P1, [R5+URZ], R4 ;  /* 0x00000004050075a7 */ /* 0x000062000802017f */
[----:B------:R-:W-:Y:S05]  /*1ae0*/  @!P0 BRA `(.L_x_24) ;  /* 0x0000000000048947 */ /* 0x000fea0003800000 */
[----:B------:R-:W-:Y:S01]  /*1af0*/  BPT.TRAP 0x1 ;  /* 0x000000040000795c */ /* 0x000fe20000300000 */
.L_x_24:
[----:B-1----:R-:W-:Y:S05]  /*1b00*/  @P1 BRA `(.L_x_25) ;  /* 0x0000000000081947 */ /* 0x002fea0003800000 */
[----:B------:R-:W1:Y:S02]  /*1b10*/  SYNCS.PHASECHK.TRANS64.TRYWAIT P1, [R5+URZ], R4 ;  /* 0x00000004050075a7 */ /* 0x000e64000802017f */
[----:B-1----:R-:W-:Y:S05]  /*1b20*/  @!P1 BRA `(.L_x_26) ;  /* 0x00000054008c9947 */ /* 0x002fea0003800000 */
.L_x_25:
[----:B------:R-:W-:Y:S01]  /*1b30*/  ULEA UR6, UR5, UR4, 0x8 ;  /* 0x0000000405067291 */ /* 0x000fe2000f8e403f */
[----:B------:R-:W-:Y:S01]  /*1b40*/  WARPGROUP.ARRIVE ;  /* 0x00000000000079c5 */ /* 0x000fe20000000000 */
[----:B------:R-:W-:Y:S01]  /*1b50*/  ULEA UR7, UR5, UR45, 0xa ;  /* 0x0000002d05077291 */ /* 0x000fe2000f8e503f */
[----:B------:R-:W-:Y:S01]  /*1b60*/  UMOV UR11, 0x80000020 ;  /* 0x80000020000b7882 */ /* 0x000fe20000000000 */
[----:B------:R-:W-:Y:S02]  /*1b70*/  UMOV UR9, 0x80000020 ;  /* 0x8000002000097882 */ /* 0x000fe40000000000 */
[----:B------:R-:W-:Y:S01]  /*1b80*/  UIADD3 UR12, UR7, 0x200, URZ ;  /* 0x00000200070c7890 */ /* 0x000fe2000fffe03f */
[----:B------:R-:W-:Y:S02]  /*1b90*/  UMOV UR10, UR6 ;  /* 0x00000006000a7c82 */ /* 0x000fe40008000000 */
[----:B------:R-:W-:Y:S02]  /*1ba0*/  UMOV UR8, UR7 ;  /* 0x0000000700087c82 */ /* 0x000fe40008000000 */
[----:B------:R-:W-:Y:S01]  /*1bb0*/  IGMMA.64x64x32.S8.S8 R56, gdesc[UR8], R56, gsb0 ;  /* 0x01e00000083879f1 */ /* 0x000fe20008041038 */
[----:B------:R-:W-:Y:S01]  /*1bc0*/  UMOV UR9, 0x80000020 ;  /* 0x8000002000097882 */ /* 0x000fe20000000000 */
[----:B------:R-:W-:Y:S01]  /*1bd0*/  UMOV UR8, UR12 ;  /* 0x0000000c00087c82 */ /* 0x000fe20008000000 */
[----:B------:R-:W-:-:S02]  /*1be0*/  WARPGROUP.DEPBAR.LE gsb0, 0x0 ;  /* 0x00008000000079c5 */ /* 0x000fc40000010000 */
[----:B------:R-:W-:-:S06]  /*1bf0*/  WARPGROUP.ARRIVE ;  /* 0x00000000000079c5 */ /* 0x000fcc0000000000 */
[----:B------:R-:W-:Y:S01]  /*1c00*/  IGMMA.64x64x32.S8.S8 R24, gdesc[UR8], R24, gsb0 ;  /* 0x01e00000081879f1 */ /* 0x000fe20008041018 */
        /* <DEDUP_REMOVED lines=15> */
[----:B------:R-:W-:Y:S01]  /*1d00*/  BPT.TRAP 0x1 ;  /* 0x000000040000795c */ /* 0x000fe20000300000 */
.L_x_27:
[----:B------:R-:W-:-:S13]  /*1d10*/  ISETP.NE.AND P1, PT, R22, RZ, PT ;  /* 0x000000ff1600720c */ /* 0x000fda0003f25270 */
[----:B01----:R-:W-:-:S04]  /*1d20*/  @P1 IMAD R4, R3, 0x8, R6 ;  /* 0x0000000803041824 */ /* 0x003fc800078e0206 */
[----:B------:R-:W-:-:S05]  /*1d30*/  @P1 VIADD R4, R4, 0x28 ;  /* 0x0000002804041836 */ /* 0x000fca0000000000 */
[----:B------:R-:W-:-:S04]  /*1d40*/  @P1 PRMT R4, R19, 0x654, R4 ;  /* 0x0000065413041816 */ /* 0x000fc80000000004 */
[----:B------:R0:W-:Y:S01]  /*1d50*/  @P1 SYNCS.ARRIVE.TRANS64.RED.A1T0 RZ, [R4+URZ], RZ ;  /* 0x000000ff04ff19a7 */ /* 0x0001e2000810043f */
[----:B------:R-:W-:-:S13]  /*1d60*/  ISETP.GT.U32.AND P1, PT, R18, 0x1, PT ;  /* 0x000000011200780c */ /* 0x000fda0003f24070 */
[----:B0-----:R-:W-:Y:S05]  /*1d70*/  @P1 BRA `(.L_x_28) ;  /* 0x0000000000041947 */ /* 0x001fea0003800000 */
[----:B------:R-:W-:Y:S01]  /*1d80*/  BPT.TRAP 0x1 ;  /* 0x000000040000795c */ /* 0x000fe20000300000 */
.L_x_28:
[----:B------:R-:W-:Y:S01]  /*1d90*/  UIADD3 UR5, UR5, 0x1, URZ ;  /* 0x0000000105057890 */ /* 0x000fe2000fffe03f */
[C---:B------:R-:W-:Y:S01]  /*1da0*/  ISETP.GT.AND P2, PT, R0.reuse, 0x1, PT ;  /* 0x000000010000780c */ /* 0x040fe20003f44270 */
[----:B------:R-:W-:Y:S02]  /*1db0*/  VIADD R3, R3, 0x1 ;  /* 0x0000000103037836 */ /* 0x000fe40000000000 */
[----:B------:R-:W-:Y:S01]  /*1dc0*/  UISETP.NE.AND UP0, UPT, UR5, 0x5, UPT ;  /* 0x000000050500788c */ /* 0x000fe2000bf05270 */
[----:B------:R-:W-:Y:S02]  /*1dd0*/  VIADD R0, R0, 0xffffffff ;  /* 0xffffffff00007836 */ /* 0x000fe40000000000 */
[C---:B------:R-:W-:Y:S01]  /*1de0*/  ISETP.NE.AND P1, PT, R3.reuse, 0x5, PT ;  /* 0x000000050300780c */ /* 0x040fe20003f25270 */
[----:B------:R-:W-:Y:S02]  /*1df0*/  USEL UR6, URZ, 0x1, UP0 ;  /* 0x000000013f067887 */ /* 0x000fe40008000000 */
[----:B------:R-:W-:Y:S01]  /*1e00*/  USEL UR5, UR5, URZ, UP0 ;  /* 0x0000003f05057287 */ /* 0x000fe20008000000 */
[----:B------:R-:W-:-:S03]  /*1e10*/  SEL R3, R3, RZ, P1 ;  /* 0x000000ff03037207 */ /* 0x000fc60000800000 */
[----:B------:R-:W-:Y:S01]  /*1e20*/  LOP3.LUT R7, R7, UR6, RZ, 0x3c, !PT ;  /* 0x0000000607077c12 */ /* 0x000fe2000f8e3cff */
[----:B------:R-:W-:Y:S07]  /*1e30*/  @P2 BRA `(.L_x_29) ;  /* 0xfffffffc00002947 */ /* 0x000fee000383ffff */
.L_x_22:
[----:B01----:R-:W0:Y:S02]  /*1e40*/  LDC R0, c[0x0][0x28c] ;  /* 0x0000a300ff007b82 */ /* 0x003e240000000800 */
[----:B0-----:R-:W-:-:S13]  /*1e50*/  ISETP.GE.AND P1, PT, R0, 0x1, PT ;  /* 0x000000010000780c */ /* 0x001fda0003f26270 */
[----:B------:R-:W-:Y:S05]  /*1e60*/  @!P1 BRA `(.L_x_30) ;  /* 0x0000000000449947 */ /* 0x000fea0003800000 */
[----:B------:R-:W-:Y:S05]  /*1e70*/  @!P0 BRA `(.L_x_31) ;  /* 0x0000000000048947 */ /* 0x000fea0003800000 */
[----:B------:R-:W-:Y:S01]  /*1e80*/  BPT.TRAP 0x1 ;  /* 0x000000040000795c */ /* 0x000fe20000300000 */
.L_x_31:
[----:B------:R-:W-:-:S13]  /*1e90*/  ISETP.NE.AND P0, PT, R22, RZ, PT ;  /* 0x000000ff1600720c */ /* 0x000fda0003f05270 */
[----:B------:R-:W-:-:S05]  /*1ea0*/  VOTEU.ANY UP0, P0 ;  /* 0x00000000003f7886 */ /* 0x000fca0000000100 */
[----:B------:R-:W-:-:S06]  /*1eb0*/  @UP0 UIADD3 UR4, UR44, UR41, URZ ;  /* 0x000000292c040290 */ /* 0x000fcc000fffe03f */
[----:B------:R-:W-:Y:S02]  /*1ec0*/  IMAD.U32 R4, RZ, RZ, UR4 ;  /* 0x00000004ff047e24 */ /* 0x000fe4000f8e00ff */
[----:B------:R-:W-:Y:S02]  /*1ed0*/  IMAD.U32 R3, RZ, RZ, UR4 ;  /* 0x00000004ff037e24 */ /* 0x000fe4000f8e00ff */
[----:B------:R-:W-:-:S05]  /*1ee0*/  @P0 IMAD.WIDE.U32 R4, R4, -0x33333333, RZ ;  /* 0xcccccccd04040825 */ /* 0x000fca00078e00ff */
[----:B------:R-:W-:-:S05]  /*1ef0*/  @P0 SHF.R.U32.HI R0, RZ, 0x2, R5 ;  /* 0x00000002ff000819 */ /* 0x000fca0000011605 */
[----:B------:R-:W-:-:S04]  /*1f00*/  @P0 IMAD R0, R0, -0x5, R3 ;  /* 0xfffffffb00000824 */ /* 0x000fc800078e0203 */
[----:B------:R-:W-:-:S04]  /*1f10*/  @P0 IMAD R0, R0, 0x8, R6 ;  /* 0x0000000800000824 */ /* 0x000fc800078e0206 */
[----:B------:R-:W-:-:S05]  /*1f20*/  @P0 VIADD R0, R0, 0x28 ;  /* 0x0000002800000836 */ /* 0x000fca0000000000 */
[----:B------:R-:W-:-:S04]  /*1f30*/  @P0 PRMT R0, R19, 0x654, R0 ;  /* 0x0000065413000816 */ /* 0x000fc80000000000 */
[----:B------:R0:W-:Y:S01]  /*1f40*/  @P0 SYNCS.ARRIVE.TRANS64.RED.A1T0 RZ, [R0+URZ], RZ ;  /* 0x000000ff00ff09a7 */ /* 0x0001e2000810043f */
[----:B------:R-:W-:-:S13]  /*1f50*/  ISETP.GT.U32.AND P0, PT, R18, 0x1, PT ;  /* 0x000000011200780c */ /* 0x000fda0003f04070 */
[----:B0-----:R-:W-:Y:S05]  /*1f60*/  @P0 BRA `(.L_x_30) ;  /* 0x0000000000040947 */ /* 0x001fea0003800000 */
[----:B------:R-:W-:Y:S01]  /*1f70*/  BPT.TRAP 0x1 ;  /* 0x000000040000795c */ /* 0x000fe20000300000 */
.L_x_30:
[----:B------:R-:W-:Y:S01]  /*1f80*/  IMAD.SHL.U32 R3, R100, 0x40, RZ ;  /* 0x0000004064037824 */ /* 0x000fe200078e00ff */
[----:B------:R-:W-:Y:S01]  /*1f90*/  UIADD3 UR41, UR43, UR41, URZ ;  /* 0x000000292b297290 */ /* 0x000fe2000fffe03f */
[----:B------:R-:W-:Y:S01]  /*1fa0*/  IMAD.SHL.U32 R12, R99, 0x100, RZ ;  /* 0x00000100630c7824 */ /* 0x000fe200078e00ff */
[----:B------:R-:W-:Y:S01]  /*1fb0*/  ULDC UR7, c[0x0][0x288] ;  /* 0x0000a20000077ab9 */ /* 0x000fe20000000800 */
[----:B------:R-:W-:Y:S01]  /*1fc0*/  ULDC UR10, c[0x0][0x284] ;  /* 0x0000a100000a7ab9 */ /* 0x000fe20000000800 */
[----:B------:R-:W-:Y:S01]  /*1fd0*/  UISETP.GT.U32.AND UP0, UPT, UR41, 0x4, UPT ;  /* 0x000000042900788c */ /* 0x000fe2000bf04070 */
[C---:B------:R-:W-:Y:S01]  /*1fe0*/  ISETP.GE.AND P0, PT, R3.reuse, UR7, PT ;  /* 0x0000000703007c0c */ /* 0x040fe2000bf06270 */
[----:B------:R-:W-:Y:S01]  /*1ff0*/  UISETP.GE.U32.AND UP1, UPT, UR43, 0x5, UPT ;  /* 0x000000052b00788c */ /* 0x000fe2000bf26070 */
[----:B------:R-:W-:Y:S01]  /*2000*/  SHF.R.S32.HI R104, RZ, 0x1f, R23 ;  /* 0x0000001fff687819 */ /* 0x000fe20000011417 */
[----:B------:R-:W-:Y:S01]  /*2010*/  UISETP.LT.U32.AND UP0, UPT, UR43, 0x5, UP0 ;  /* 0x000000052b00788c */ /* 0x000fe20008701070 */
[----:B------:R-:W-:Y:S01]  /*2020*/  ISETP.GE.OR P0, PT, R12, UR10, P0 ;  /* 0x0000000a0c007c0c */ /* 0x000fe20008706670 */
[----:B------:R-:W-:Y:S01]  /*2030*/  UIMAD.WIDE.U32 UR4, UR41, -0x33333333, URZ ;  /* 0xcccccccd290478a5 */ /* 0x000fe2000f8e003f */
[----:B------:R-:W-:Y:S01]  /*2040*/  LOP3.LUT R20, R3, 0x6, R94, 0xf8, !PT ;  /* 0x0000000603147812 */ /* 0x000fe200078ef85e */
[----:B------:R-:W-:Y:S01]  /*2050*/  USEL UR6, URZ, 0x1, !UP0 ;  /* 0x000000013f067887 */ /* 0x000fe2000c000000 */
[----:B------:R-:W-:-:S02]  /*2060*/  ULDC.64 UR8, c[0x0][0x5d0] ;  /* 0x0001740000087ab9 */ /* 0x000fc40000000a00 */
[----:B------:R-:W-:Y:S01]  /*2070*/  SHF.R.S32.HI R21, RZ, 0x1f, R20 ;  /* 0x0000001fff157819 */ /* 0x000fe20000011414 */
[----:B------:R-:W-:Y:S01]  /*2080*/  IMAD R0, R104, UR8, RZ ;  /* 0x0000000868007c24 */ /* 0x000fe2000f8e02ff */
[----:B------:R-:W-:Y:S02]  /*2090*/  USHF.R.U32.HI UR4, URZ, 0x2, UR5 ;  /* 0x000000023f047899 */ /* 0x000fe40008011605 */
[----:B------:R-:W-:Y:S01]  /*20a0*/  ULOP3.LUT UR40, UR40, UR6, URZ, 0x3c, !UPT ;  /* 0x0000000628287292 */ /* 0x000fe2000f8e3c3f */
[C---:B------:R-:W-:Y:S01]  /*20b0*/  IMAD R7, R23.reuse, UR9, R0 ;  /* 0x0000000917077c24 */ /* 0x040fe2000f8e0200 */
[----:B------:R-:W-:Y:S01]  /*20c0*/  UIMAD UR41, UR4, -0x5, UR41 ;  /* 0xfffffffb042978a4 */ /* 0x000fe2000f8e0229 */
[----:B------:R-:W-:Y:S01]  /*20d0*/  IMAD.WIDE.U32 R4, R23, UR8, R20 ;  /* 0x0000000817047c25 */ /* 0x000fe2000f8e0014 */
[----:B------:R-:W-:-:S03]  /*20e0*/  @UP1 ULOP3.LUT UR40, UR40, 0x1, UR4, 0x78, !UPT ;  /* 0x0000000128281892 */ /* 0x000fc6000f8e7804 */
[----:B------:R-:W-:Y:S02]  /*20f0*/  IMAD.IADD R5, R5, 0x1, R7 ;  /* 0x0000000105057824 */ /* 0x000fe400078e0207 */
[----:B------:R-:W-:Y:S01]  /*2100*/  IMAD.MOV.U32 R0, RZ, RZ, -0x1 ;  /* 0xffffffffff007424 */ /* 0x000fe200078e00ff */
[----:B------:R-:W-:Y:S06]  /*2110*/  @P0 BRA `(.L_x_32) ;  /* 0x0000003400000947 */ /* 0x000fec0003800000 */
[----:B------:R-:W0:Y:S01]  /*2120*/  LDC.64 R100, c[0x0][0x5c8] ;  /* 0x00017200ff647b82 */ /* 0x000e220000000a00 */
[----:B------:R-:W-:Y:S01]  /*2130*/  IMAD.WIDE R10, R99, 0x100, R88 ;  /* 0x00000100630a7825 */ /* 0x000fe200078e0258 */
[----:B------:R-:W-:Y:S01]  /*2140*/  ULDC.64 UR4, c[0x0][0x5c0] ;  /* 0x0001700000047ab9 */ /* 0x000fe20000000a00 */
[----:B------:R-:W-:Y:S02]  /*2150*/  BSSY B0, `(.L_x_32) ;  /* 0x000033c000007945 */ /* 0x000fe40003800000 */
[----:B------:R-:W-:Y:S02]  /*2160*/  IMAD.IADD R99, R97, 0x1, -R12 ;  /* 0x0000000161637824 */ /* 0x000fe400078e0a0c */
[----:B------:R-:W-:Y:S02]  /*2170*/  IMAD.IADD R3, R92, 0x1, -R3 ;  /* 0x000000015c037824 */ /* 0x000fe400078e0a03 */
[-C--:B0-----:R-:W-:Y:S01]  /*2180*/  IMAD R6, R11, R100.reuse, RZ ;  /* 0x000000640b067224 */ /* 0x081fe200078e02ff */
[----:B------:R-:W-:Y:S01]  /*2190*/  SHF.L.U64.HI R13, R100, 0x7, R101 ;  /* 0x00000007640d7819 */ /* 0x000fe20000010265 */
[----:B------:R-:W-:-:S04]  /*21a0*/  IMAD.WIDE.U32 R4, R10, R100, R4 ;  /* 0x000000640a047225 */ /* 0x000fc800078e0004 */
[----:B------:R-:W-:Y:S01]  /*21b0*/  IMAD R7, R10, R101, R6 ;  /* 0x000000650a077224 */ /* 0x000fe200078e0206 */
[----:B------:R-:W-:Y:S01]  /*21c0*/  IADD3 R14, P0, R4, UR4, RZ ;  /* 0x00000004040e7c10 */ /* 0x000fe2000ff1e0ff */
[C---:B------:R-:W-:Y:S02]  /*21d0*/  IMAD.SHL.U32 R9, R100.reuse, 0x80, RZ ;  /* 0x0000008064097824 */ /* 0x040fe400078e00ff */
[----:B------:R-:W-:Y:S01]  /*21e0*/  IMAD.IADD R7, R5, 0x1, R7 ;  /* 0x0000000105077824 */ /* 0x000fe200078e0207 */
[-C--:B------:R-:W-:Y:S02]  /*21f0*/  LEA R4, P1, R100, R14.reuse, 0x3 ;  /* 0x0000000e64047211 */ /* 0x080fe400078218ff */
[----:B------:R-:W-:Y:S02]  /*2200*/  IADD3 R6, P2, R9, R14, RZ ;  /* 0x0000000e09067210 */ /* 0x000fe40007f5e0ff */
[----:B------:R-:W-:Y:S02]  /*2210*/  IADD3.X R15, R7, UR5, RZ, P0, !PT ;  /* 0x00000005070f7c10 */ /* 0x000fe400087fe4ff */
[----:B-----5:R-:W-:-:S02]  /*2220*/  ISETP.NE.AND P0, PT, R91, RZ, PT ;  /* 0x000000ff5b00720c */ /* 0x020fc40003f05270 */
[----:B------:R-:W-:Y:S01]  /*2230*/  LEA.HI.X R5, R100, R15, R101, 0x3, P1 ;  /* 0x0000000f64057211 */ /* 0x000fe200008f1c65 */
[----:B------:R-:W-:Y:S01]  /*2240*/  IMAD.X R7, R13, 0x1, R15, P2 ;  /* 0x000000010d077824 */ /* 0x000fe200010e060f */
[----:B------:R-:W-:-:S05]  /*2250*/  IADD3 R8, P1, R9, R4, RZ ;  /* 0x0000000409087210 */ /* 0x000fca0007f3e0ff */
[----:B------:R-:W-:-:S04]  /*2260*/  IMAD.X R9, R13, 0x1, R5, P1 ;  /* 0x000000010d097824 */ /* 0x000fc800008e0605 */
[----:B------:R-:W-:Y:S05]  /*2270*/  @!P0 BRA `(.L_x_33) ;  /* 0x0000002400948947 */ /* 0x000fea0003800000 */
[----:B------:R-:W0:Y:S01]  /*2280*/  LDC.64 R102, c[0x0][0x5b0] ;  /* 0x00016c00ff667b82 */ /* 0x000e220000000a00 */
[----:B------:R-:W-:Y:S01]  /*2290*/  ULDC.64 UR4, c[0x0][0x5b8] ;  /* 0x00016e0000047ab9 */ /* 0x000fe20000000a00 */
[----:B------:R-:W-:Y:S01]  /*22a0*/  ISETP.GE.AND P0, PT, R99, 0x1, PT ;  /* 0x000000016300780c */ /* 0x000fe20003f06270 */
[----:B------:R-:W-:Y:S01]  /*22b0*/  IMAD R100, R104, UR4, RZ ;  /* 0x0000000468647c24 */ /* 0x000fe2000f8e02ff */
[----:B------:R-:W-:Y:S01]  /*22c0*/  BSSY B1, `(.L_x_34) ;  /* 0x0000010000017945 */ /* 0x000fe20003800000 */
[----:B------:R-:W-:Y:S01]  /*22d0*/  IMAD.WIDE.U32 R20, R23, UR4, R20 ;  /* 0x0000000417147c25 */ /* 0x000fe2000f8e0014 */
[----:B------:R-:W-:Y:S02]  /*22e0*/  ISETP.LT.OR P3, PT, R3, 0x1, !P0 ;  /* 0x000000010300780c */ /* 0x000fe40004761670 */
[----:B------:R-:W1:Y:S01]  /*22f0*/  LDC.64 R12, c[0x0][0x5a8] ;  /* 0x00016a00ff0c7b82 */ /* 0x000e620000000a00 */
[----:B------:R-:W-:Y:S02]  /*2300*/  IMAD R23, R23, UR5, R100 ;  /* 0x0000000517177c24 */ /* 0x000fe4000f8e0264 */
[----:B------:R-:W-:-:S02]  /*2310*/  IMAD.MOV.U32 R100, RZ, RZ, R20 ;  /* 0x000000ffff647224 */ /* 0x000fc400078e0014 */
[----:B------:R-:W-:Y:S02]  /*2320*/  IMAD.IADD R101, R21, 0x1, R23 ;  /* 0x0000000115657824 */ /* 0x000fe400078e0217 */
[-C--:B0-----:R-:W-:Y:S01]  /*2330*/  IMAD R23, R11, R102.reuse, RZ ;  /* 0x000000660b177224 */ /* 0x081fe200078e02ff */
[----:B------:R-:W-:Y:S01]  /*2340*/  SHF.L.U64.HI R107, R102, 0x3, R103 ;  /* 0x00000003666b7819 */ /* 0x000fe20000010267 */
[----:B------:R-:W-:-:S04]  /*2350*/  IMAD.WIDE.U32 R104, R10, R102, R100 ;  /* 0x000000660a687225 */ /* 0x000fc800078e0064 */
[----:B------:R-:W-:Y:S01]  /*2360*/  IMAD R111, R10, R103, R23 ;  /* 0x000000670a6f7224 */ /* 0x000fe200078e0217 */
[----:B-1----:R-:W-:Y:S01]  /*2370*/  IADD3 R104, P1, R104, R12, RZ ;  /* 0x0000000c68687210 */ /* 0x002fe20007f3e0ff */
[----:B------:R-:W-:-:S03]  /*2380*/  IMAD.SHL.U32 R106, R102, 0x8, RZ ;  /* 0x00000008666a7824 */ /* 0x000fc600078e00ff */
[----:B------:R-:W-:Y:S01]  /*2390*/  IADD3.X R105, R13, R105, R111, P1, !PT ;  /* 0x000000690d697210 */ /* 0x000fe20000ffe46f */
[----:B------:R-:W-:Y:S08]  /*23a0*/  @P3 BRA `(.L_x_35) ;  /* 0x0000000000043947 */ /* 0x000ff00003800000 */
[----:B------:R0:W5:Y:S02]  /*23b0*/  LDG.E.U8 R98, desc[UR38][R104.64] ;  /* 0x0000002668627981 */ /* 0x000164000c1e1100 */
.L_x_35:
[----:B------:R-:W-:Y:S05]  /*23c0*/  BSYNC B1 ;  /* 0x0000000000017941 */ /* 0x000fea0003800000 */
.L_x_34:
[----:B-----5:R-:W-:Y:S01]  /*23d0*/  LOP3.LUT R23, R98, 0xffff, RZ, 0xc0, !PT ;  /* 0x0000ffff62177812 */ /* 0x020fe200078ec0ff */
[----:B------:R-:W-:Y:S01]  /*23e0*/  IMAD.WIDE.U32 R108, R10, R102, R106 ;  /* 0x000000660a6c7225 */ /* 0x000fe200078e006a */
[----:B------:R-:W-:Y:S01]  /*23f0*/  ISETP.LT.OR P4, PT, R3, 0x2, !P0 ;  /* 0x000000020300780c */ /* 0x000fe20004781670 */
[----:B------:R-:W-:Y:S01]  /*2400*/  BSSY B1, `(.L_x_36) ;  /* 0x000000e000017945 */ /* 0x000fe20003800000 */
[----:B------:R-:W-:Y:S01]  /*2410*/  PRMT R110, R23, 0x8880, RZ ;  /* 0x00008880176e7816 */ /* 0x000fe200000000ff */
[----:B------:R-:W-:Y:S01]  /*2420*/  IMAD.IADD R109, R111, 0x1, R109 ;  /* 0x000000016f6d7824 */ /* 0x000fe200078e026d */
[----:B------:R-:W-:Y:S02]  /*2430*/  IADD3 R108, P2, P5, R20, R12, R108 ;  /* 0x0000000c146c7210 */ /* 0x000fe40007d5e06c */
[----:B------:R-:W-:Y:S01]  /*2440*/  ISETP.GE.AND P1, PT, R99, 0x9, PT ;  /* 0x000000096300780c */ /* 0x000fe20003f26270 */
[----:B------:R-:W-:Y:S01]  /*2450*/  IMAD R23, R110, R91, RZ ;  /* 0x0000005b6e177224 */ /* 0x000fe200078e02ff */
[----:B------:R-:W-:-:S02]  /*2460*/  IADD3.X R109, R101, R13, R109, P2, P5 ;  /* 0x0000000d656d7210 */ /* 0x000fc400017ea46d */
[----:B------:R-:W-:Y:S01]  /*2470*/  ISETP.LT.OR P2, PT, R3, 0x1, !P1 ;  /* 0x000000010300780c */ /* 0x000fe20004f41670 */
[----:B------:R-:W-:-:S05]  /*2480*/  @!P3 IMAD R111, R56, R90, R23 ;  /* 0x0000005a386fb224 */ /* 0x000fca00078e0217 */
[----:B------:R1:W-:Y:S01]  /*2490*/  @!P3 STG.E.U8 desc[UR38][R14.64], R111 ;  /* 0x0000006f0e00b986 */ /* 0x0003e2000c101126 */
[----:B------:R-:W-:Y:S06]  /*24a0*/  @P4 BRA `(.L_x_37) ;  /* 0x00000000000c4947 */ /* 0x000fec0003800000 */
[----:B------:R-:W2:Y:S02]  /*24b0*/  LDG.E.U8 R98, desc[UR38][R104.64+0x1] ;  /* 0x0000012668627981 */ /* 0x000ea4000c1e1100 */
[----:B--2---:R-:W-:-:S05]  /*24c0*/  PRMT R56, R98, 0x8880, RZ ;  /* 0x0000888062387816 */ /* 0x004fca00000000ff */
[----:B------:R-:W-:-:S07]  /*24d0*/  IMAD R23, R56, R91, RZ ;  /* 0x0000005b38177224 */ /* 0x000fce00078e02ff */
.L_x_37:
[----:B------:R-:W-:Y:S05]  /*24e0*/  BSYNC B1 ;  /* 0x0000000000017941 */ /* 0x000fea0003800000 */
.L_x_36:
[----:B------:R-:W-:Y:S01]  /*24f0*/  @!P4 IMAD R57, R57, R90, R23 ;  /* 0x0000005a3939c224 */ /* 0x000fe200078e0217 */
[----:B------:R-:W-:Y:S04]  /*2500*/  BSSY B1, `(.L_x_38) ;  /* 0x0000006000017945 */ /* 0x000fe80003800000 */
[----:B------:R2:W-:Y:S01]  /*2510*/  @!P4 STG.E.U8 desc[UR38][R14.64+0x1], R57 ;  /* 0x000001390e00c986 */ /* 0x0005e2000c101126 */
[----:B------:R-:W-:Y:S05]  /*2520*/  @P2 BRA `(.L_x_39) ;  /* 0x00000000000c2947 */ /* 0x000fea0003800000 */
[----:B------:R-:W3:Y:S02]  /*2530*/  LDG.E.U8 R98, desc[UR38][R108.64] ;  /* 0x000000266c627981 */ /* 0x000ee4000c1e1100 */
[----:B---3--:R-:W-:-:S05]  /*2540*/  PRMT R56, R98, 0x8880, RZ ;  /* 0x0000888062387816 */ /* 0x008fca00000000ff */
[----:B------:R-:W-:-:S07]  /*2550*/  IMAD R23, R56, R91, RZ ;  /* 0x0000005b38177224 */ /* 0x000fce00078e02ff */
.L_x_39:
[----:B------:R-:W-:Y:S05]  /*2560*/  BSYNC B1 ;  /* 0x0000000000017941 */ /* 0x000fea0003800000 */
.L_x_38:
[C---:B------:R-:W-:Y:S01]  /*2570*/  ISETP.LT.OR P4, PT, R3.reuse, 0x2, !P1 ;  /* 0x000000020300780c */ /* 0x040fe20004f81670 */
[----:B--2---:R-:W-:Y:S01]  /*2580*/  @!P2 IMAD R57, R58, R90, R23 ;  /* 0x0000005a3a39a224 */ /* 0x004fe200078e0217 */
[----:B------:R-:W-:Y:S01]  /*2590*/  BSSY B1, `(.L_x_40) ;  /* 0x0000009000017945 */ /* 0x000fe20003800000 */
[C---:B------:R-:W-:Y:S02]  /*25a0*/  ISETP.LT.OR P3, PT, R3.reuse, 0x9, !P0 ;  /* 0x000000090300780c */ /* 0x040fe40004761670 */
[C---:B------:R-:W-:Y:S01]  /*25b0*/  ISETP.LT.OR P5, PT, R3.reuse, 0xa, !P0 ;  /* 0x0000000a0300780c */ /* 0x040fe200047a1670 */
[----:B------:R2:W-:Y:S01]  /*25c0*/  @!P2 STG.E.U8 desc[UR38][R4.64], R57 ;  /* 0x000000390400a986 */ /* 0x0005e2000c101126 */
[----:B------:R-:W-:-:S06]  /*25d0*/  ISETP.LT.OR P2, PT, R3, 0x9, !P1 ;  /* 0x000000090300780c */ /* 0x000fcc0004f41670 */
[----:B------:R-:W-:Y:S07]  /*25e0*/  @P4 BRA `(.L_x_41) ;  /* 0x00000000000c4947 */ /* 0x000fee0003800000 */
[----:B------:R-:W3:Y:S02]  /*25f0*/  LDG.E.U8 R98, desc[UR38][R108.64+0x1] ;  /* 0x000001266c627981 */ /* 0x000ee4000c1e1100 */
[----:B---3--:R-:W-:-:S05]  /*2600*/  PRMT R56, R98, 0x8880, RZ ;  /* 0x0000888062387816 */ /* 0x008fca00000000ff */
[----:B------:R-:W-:-:S07]  /*2610*/  IMAD R23, R56, R91, RZ ;  /* 0x0000005b38177224 */ /* 0x000fce00078e02ff */
.L_x_41:
[----:B------:R-:W-:Y:S05]  /*2620*/  BSYNC B1 ;  /* 0x0000000000017941 */ /* 0x000fea0003800000 */
.L_x_40:
[----:B------:R-:W-:Y:S01]  /*2630*/  @!P4 IMAD R59, R59, R90, R23 ;  /* 0x0000005a3b3bc224 */ /* 0x000fe200078e0217 */
[----:B------:R-:W-:Y:S04]  /*2640*/  BSSY B1, `(.L_x_42) ;  /* 0x0000006000017945 */ /* 0x000fe80003800000 */
[----:B------:R3:W-:Y:S01]  /*2650*/  @!P4 STG.E.U8 desc[UR38][R4.64+0x1], R59 ;  /* 0x0000013b0400c986 */ /* 0x0007e2000c101126 */
[----:B------:R-:W-:Y:S05]  /*2660*/  @P3 BRA `(.L_x_43) ;  /* 0x00000000000c3947 */ /* 0x000fea0003800000 */
[----:B------:R-:W4:Y:S02]  /*2670*/  LDG.E.U8 R98, desc[UR38][R104.64+0x8] ;  /* 0x0000082668627981 */ /* 0x000f24000c1e1100 */
[----:B----4-:R-:W-:-:S05]  /*2680*/  PRMT R56, R98, 0x8880, RZ ;  /* 0x0000888062387816 */ /* 0x010fca00000000ff */
[----:B------:R-:W-:-:S07]  /*2690*/  IMAD R23, R56, R91, RZ ;  /* 0x0000005b38177224 */ /* 0x000fce00078e02ff */
.L_x_43:
[----:B------:R-:W-:Y:S05]  /*26a0*/  BSYNC B1 ;  /* 0x0000000000017941 */ /* 0x000fea0003800000 */
.L_x_42:
[----:B--2---:R-:W-:Y:S01]  /*26b0*/  @!P3 IMAD R57, R60, R90, R23 ;  /* 0x0000005a3c39b224 */ /* 0x004fe200078e0217 */
[----:B------:R-:W-:Y:S04]  /*26c0*/  BSSY B1, `(.L_x_44) ;  /* 0x0000006000017945 */ /* 0x000fe80003800000 */
[----:B------:R2:W-:Y:S01]  /*26d0*/  @!P3 STG.E.U8 desc[UR38][R14.64+0x8], R57 ;  /* 0x000008390e00b986 */ /* 0x0005e2000c101126 */
[----:B------:R-:W-:Y:S05]  /*26e0*/  @P5 BRA `(.L_x_45) ;  /* 0x00000000000c5947 */ /* 0x000fea0003800000 */
[----:B------:R-:W4:Y:S02]  /*26f0*/  LDG.E.U8 R98, desc[UR38][R104.64+0x9] ;  /* 0x0000092668627981 */ /* 0x000f24000c1e1100 */
[----:B----4-:R-:W-:-:S05]  /*2700*/  PRMT R56, R98, 0x8880, RZ ;  /* 0x0000888062387816 */ /* 0x010fca00000000ff */
[----:B------:R-:W-:-:S07]  /*2710*/  IMAD R23, R56, R91, RZ ;  /* 0x0000005b38177224 */ /* 0x000fce00078e02ff */
.L_x_45:
[----:B------:R-:W-:Y:S05]  /*2720*/  BSYNC B1 ;  /* 0x0000000000017941 */ /* 0x000fea0003800000 */
.L_x_44:
[----:B------:R-:W-:Y:S01]  /*2730*/  @!P5 IMAD R61, R61, R90, R23 ;  /* 0x0000005a3d3dd224 */ /* 0x000fe200078e0217 */
[----:B------:R-:W-:Y:S04]  /*2740*/  BSSY B1, `(.L_x_46) ;  /* 0x0000006000017945 */ /* 0x000fe80003800000 */
[----:B------:R4:W-:Y:S01]  /*2750*/  @!P5 STG.E.U8 desc[UR38][R14.64+0x9], R61 ;  /* 0x0000093d0e00d986 */ /* 0x0009e2000c101126 */
[----:B------:R-:W-:Y:S05]  /*2760*/  @P2 BRA `(.L_x_47) ;  /* 0x00000000000c2947 */ /* 0x000fea0003800000 */
[----:B------:R-:W5:Y:S02]  /*2770*/  LDG.E.U8 R98, desc[UR38][R108.64+0x8] ;  /* 0x000008266c627981 */ /* 0x000f64000c1e1100 */
[----:B-----5:R-:W-:-:S05]  /*2780*/  PRMT R56, R98, 0x8880, RZ ;  /* 0x0000888062387816 */ /* 0x020fca00000000ff */
[----:B------:R-:W-:-:S07]  /*2790*/  IMAD R23, R56, R91, RZ ;  /* 0x0000005b38177224 */ /* 0x000fce00078e02ff */
.L_x_47:
[----:B------:R-:W-:Y:S05]  /*27a0*/  BSYNC B1 ;  /* 0x0000000000017941 */ /* 0x000fea0003800000 */
.L_x_46:
        /* <DEDUP_REMOVED lines=8> */
[----:B------:R-:W5:Y:S02]  /*2830*/  LDG.E.U8 R98, desc[UR38][R108.64+0x9] ;  /* 0x000009266c627981 */ /* 0x000f64000c1e1100 */
[----:B-----5:R-:W-:-:S05]  /*2840*/  PRMT R56, R98, 0x8880, RZ ;  /* 0x0000888062387816 */ /* 0x020fca00000000ff */
[----:B------:R-:W-:-:S07]  /*2850*/  IMAD R23, R56, R91, RZ ;  /* 0x0000005b38177224 */ /* 0x000fce00078e02ff */
.L_x_49:
[----:B------:R-:W-:Y:S05]  /*2860*/  BSYNC B1 ;  /* 0x0000000000017941 */ /* 0x000fea0003800000 */
.L_x_48:
[----:B------:R-:W-:Y:S01]  /*2870*/  @!P4 IMAD R63, R63, R90, R23 ;  /* 0x0000005a3f3fc224 */ /* 0x000fe200078e0217 */
[----:B------:R-:W-:Y:S04]  /*2880*/  BSSY B1, `(.L_x_50) ;  /* 0x0000006000017945 */ /* 0x000fe80003800000 */
[----:B------:R0:W-:Y:S01]  /*2890*/  @!P4 STG.E.U8 desc[UR38][R4.64+0x9], R63 ;  /* 0x0000093f0400c986 */ /* 0x0001e2000c101126 */
[----:B------:R-:W-:Y:S05]  /*28a0*/  @P3 BRA `(.L_x_51) ;  /* 0x00000000000c3947 */ /* 0x000fea0003800000 */
[----:B------:R-:W5:Y:S02]  /*28b0*/  LDG.E.U8 R98, desc[UR38][R104.64+0x10] ;  /* 0x0000102668627981 */ /* 0x000f64000c1e1100 */
[----:B-----5:R-:W-:-:S05]  /*28c0*/  PRMT R56, R98, 0x8880, RZ ;  /* 0x0000888062387816 */ /* 0x020fca00000000ff */
[----:B------:R-:W-:-:S07]  /*28d0*/  IMAD R23, R56, R91, RZ ;  /* 0x0000005b38177224 */ /* 0x000fce00078e02ff */
.L_x_51:
[----:B------:R-:W-:Y:S05]  /*28e0*/  BSYNC B1 ;  /* 0x0000000000017941 */ /* 0x000fea0003800000 */
.L_x_50:
[----:B--2---:R-:W-:Y:S01]  /*28f0*/  @!P3 IMAD R57, R64, R90, R23 ;  /* 0x0000005a4039b224 */ /* 0x004fe200078e0217 */
[----:B------:R-:W-:Y:S04]  /*2900*/  BSSY B1, `(.L_x_52) ;  /* 0x0000006000017945 */ /* 0x000fe80003800000 */
[----:B------:R2:W-:Y:S01]  /*2910*/  @!P3 STG.E.U8 desc[UR38][R14.64+0x10], R57 ;  /* 0x000010390e00b986 */ /* 0x0005e2000c101126 */
[----:B------:R-:W-:Y:S05]  /*2920*/  @P5 BRA `(.L_x_53) ;  /* 0x00000000000c5947 */ /* 0x000fea0003800000 */
[----:B------:R-:W5:Y:S02]  /*2930*/  LDG.E.U8 R98, desc[UR38][R104.64+0x11] ;  /* 0x0000112668627981 */ /* 0x000f64000c1e1100 */
[----:B-----5:R-:W-:-:S05]  /*2940*/  PRMT R56, R98, 0x8880, RZ ;  /* 0x0000888062387816 */ /* 0x020fca00000000ff */
[----:B------:R-:W-:-:S07]  /*2950*/  IMAD R23, R56, R91, RZ ;  /* 0x0000005b38177224 */ /* 0x000fce00078e02ff */
.L_x_53:
[----:B------:R-:W-:Y:S05]  /*2960*/  BSYNC B1 ;  /* 0x0000000000017941 */ /* 0x000fea0003800000 */
.L_x_52:
[----:B------:R-:W-:Y:S01]  /*2970*/  @!P5 IMAD R65, R65, R90, R23 ;  /* 0x0000005a4141d224 */ /* 0x000fe200078e0217 */
[----:B------:R-:W-:Y:S04]  /*2980*/  BSSY B1, `(.L_x_54) ;  /* 0x0000006000017945 */ /* 0x000fe80003800000 */
[----:B------:R0:W-:Y:S01]  /*2990*/  @!P5 STG.E.U8 desc[UR38][R14.64+0x11], R65 ;  /* 0x000011410e00d986 */ /* 0x0001e2000c101126 */
[----:B------:R-:W-:Y:S05]  /*29a0*/  @P2 BRA `(.L_x_55) ;  /* 0x00000000000c2947 */ /* 0x000fea0003800000 */
[----:B------:R-:W5:Y:S02]  /*29b0*/  LDG.E.U8 R98, desc[UR38][R108.64+0x10] ;  /* 0x000010266c627981 */ /* 0x000f64000c1e1100 */
[----:B-----5:R-:W-:-:S05]  /*29c0*/  PRMT R56, R98, 0x8880, RZ ;  /* 0x0000888062387816 */ /* 0x020fca00000000ff */
[----:B------:R-:W-:-:S07]  /*29d0*/  IMAD R23, R56, R91, RZ ;  /* 0x0000005b38177224 */ /* 0x000fce00078e02ff */
.L_x_55:
[----:B------:R-:W-:Y:S05]  /*29e0*/  BSYNC B1 ;  /* 0x0000000000017941 */ /* 0x000fea0003800000 */
.L_x_54:
        /* <DEDUP_REMOVED lines=11> */
.L_x_57:
[----:B------:R-:W-:Y:S05]  /*2aa0*/  BSYNC B1 ;  /* 0x0000000000017941 */ /* 0x000fea0003800000 */
.L_x_56:
[----:B------:R-:W-:Y:S01]  /*2ab0*/  @!P4 IMAD R67, R67, R90, R23 ;  /* 0x0000005a4343c224 */ /* 0x000fe200078e0217 */
[----:B------:R-:W-:Y:S04]  /*2ac0*/  BSSY B1, `(.L_x_58) ;  /* 0x0000006000017945 */ /* 0x000fe80003800000 */
[----:B------:R0:W-:Y:S01]  /*2ad0*/  @!P4 STG.E.U8 desc[UR38][R4.64+0x11], R67 ;  /* 0x000011430400c986 */ /* 0x0001e2000c101126 */
[----:B------:R-:W-:Y:S05]  /*2ae0*/  @P3 BRA `(.L_x_59) ;  /* 0x00000000000c3947 */ /* 0x000fea0003800000 */
[----:B------:R-:W5:Y:S02]  /*2af0*/  LDG.E.U8 R98, desc[UR38][R104.64+0x18] ;  /* 0x0000182668627981 */ /* 0x000f64000c1e1100 */
[----:B-----5:R-:W-:-:S05]  /*2b00*/  PRMT R56, R98, 0x8880, RZ ;  /* 0x0000888062387816 */ /* 0x020fca00000000ff */
[----:B------:R-:W-:-:S07]  /*2b10*/  IMAD R23, R56, R91, RZ ;  /* 0x0000005b38177224 */ /* 0x000fce00078e02ff */
.L_x_59:
[----:B------:R-:W-:Y:S05]  /*2b20*/  BSYNC B1 ;  /* 0x0000000000017941 */ /* 0x000fea0003800000 */
.L_x_58:
[----:B--2---:R-:W-:Y:S01]  /*2b30*/  @!P3 IMAD R57, R68, R90, R23 ;  /* 0x0000005a4439b224 */ /* 0x004fe200078e0217 */
[----:B------:R-:W-:Y:S04]  /*2b40*/  BSSY B1, `(.L_x_60) ;  /* 0x0000006000017945 */ /* 0x000fe80003800000 */
[----:B------:R2:W-:Y:S01]  /*2b50*/  @!P3 STG.E.U8 desc[UR38][R14.64+0x18], R57 ;  /* 0x000018390e00b986 */ /* 0x0005e2000c101126 */
[----:B------:R-:W-:Y:S05]  /*2b60*/  @P5 BRA `(.L_x_61) ;  /* 0x00000000000c5947 */ /* 0x000fea0003800000 */
[----:B------:R-:W5:Y:S02]  /*2b70*/  LDG.E.U8 R98, desc[UR38][R104.64+0x19] ;  /* 0x0000192668627981 */ /* 0x000f64000c1e1100 */
[----:B-----5:R-:W-:-:S05]  /*2b80*/  PRMT R56, R98, 0x8880, RZ ;  /* 0x0000888062387816 */ /* 0x020fca00000000ff */
[----:B------:R-:W-:-:S07]  /*2b90*/  IMAD R23, R56, R91, RZ ;  /* 0x0000005b38177224 */ /* 0x000fce00078e02ff */
.L_x_61:
[----:B------:R-:W-:Y:S05]  /*2ba0*/  BSYNC B1 ;  /* 0x0000000000017941 */ /* 0x000fea0003800000 */
.L_x_60:
[----:B------:R-:W-:Y:S01]  /*2bb0*/  @!P5 IMAD R69, R69, R90, R23 ;  /* 0x0000005a4545d224 */ /* 0x000fe200078e0217 */
[----:B------:R-:W-:Y:S04]  /*2bc0*/  BSSY B1, `(.L_x_62) ;  /* 0x0000006000017945 */ /* 0x000fe80003800000 */
[----:B------:R0:W-:Y:S01]  /*2bd0*/  @!P5 STG.E.U8 desc[UR38][R14.64+0x19], R69 ;  /* 0x000019450e00d986 */ /* 0x0001e2000c101126 */
[----:B------:R-:W-:Y:S05]  /*2be0*/  @P2 BRA `(.L_x_63) ;  /* 0x00000000000c2947 */ /* 0x000fea0003800000 */
[----:B------:R-:W5:Y:S02]  /*2bf0*/  LDG.E.U8 R98, desc[UR38][R108.64+0x18] ;  /* 0x000018266c627981 */ /* 0x000f64000c1e1100 */
[----:B-----5:R-:W-:-:S05]  /*2c00*/  PRMT R56, R98, 0x8880, RZ ;  /* 0x0000888062387816 */ /* 0x020fca00000000ff */
[----:B------:R-:W-:-:S07]  /*2c10*/  IMAD R23, R56, R91, RZ ;  /* 0x0000005b38177224 */ /* 0x000fce00078e02ff */
.L_x_63:
[----:B------:R-:W-:Y:S05]  /*2c20*/  BSYNC B1 ;  /* 0x0000000000017941 */ /* 0x000fea0003800000 */
.L_x_62:
        /* <DEDUP_REMOVED lines=11> */
.L_x_65:
[----:B------:R-:W-:Y:S05]  /*2ce0*/  BSYNC B1 ;  /* 0x0000000000017941 */ /* 0x000fea0003800000 */
.L_x_64:
[----:B------:R-:W-:Y:S01]  /*2cf0*/  @!P4 IMAD R71, R71, R90, R23 ;  /* 0x0000005a4747c224 */ /* 0x000fe200078e0217 */
[----:B------:R-:W-:Y:S04]  /*2d00*/  BSSY B1, `(.L_x_66) ;  /* 0x0000006000017945 */ /* 0x000fe80003800000 */
[----:B------:R0:W-:Y:S01]  /*2d10*/  @!P4 STG.E.U8 desc[UR38][R4.64+0x19], R71 ;  /* 0x000019470400c986 */ /* 0x0001e2000c101126 */
[----:B------:R-:W-:Y:S05]  /*2d20*/  @P3 BRA `(.L_x_67) ;  /* 0x00000000000c3947 */ /* 0x000fea0003800000 */
[----:B------:R-:W5:Y:S02]  /*2d30*/  LDG.E.U8 R98, desc[UR38][R104.64+0x20] ;  /* 0x0000202668627981 */ /* 0x000f64000c1e1100 */
[----:B-----5:R-:W-:-:S05]  /*2d40*/  PRMT R56, R98, 0x8880, RZ ;  /* 0x0000888062387816 */ /* 0x020fca00000000ff */
[----:B------:R-:W-:-:S07]  /*2d50*/  IMAD R23, R56, R91, RZ ;  /* 0x0000005b38177224 */ /* 0x000fce00078e02ff */
.L_x_67:
[----:B------:R-:W-:Y:S05]  /*2d60*/  BSYNC B1 ;  /* 0x0000000000017941 */ /* 0x000fea0003800000 */
.L_x_66:
[----:B--2---:R-:W-:Y:S01]  /*2d70*/  @!P3 IMAD R57, R72, R90, R23 ;  /* 0x0000005a4839b224 */ /* 0x004fe200078e0217 */
[----:B------:R-:W-:Y:S04]  /*2d80*/  BSSY B1, `(.L_x_68) ;  /* 0x0000006000017945 */ /* 0x000fe80003800000 */
[----:B------:R2:W-:Y:S01]  /*2d90*/  @!P3 STG.E.U8 desc[UR38][R14.64+0x20], R57 ;  /* 0x000020390e00b986 */ /* 0x0005e2000c101126 */
[----:B------:R-:W-:Y:S05]  /*2da0*/  @P5 BRA `(.L_x_69) ;  /* 0x00000000000c5947 */ /* 0x000fea0003800000 */
[----:B------:R-:W5:Y:S02]  /*2db0*/  LDG.E.U8 R98, desc[UR38][R104.64+0x21] ;  /* 0x0000212668627981 */ /* 0x000f64000c1e1100 */
[----:B-----5:R-:W-:-:S05]  /*2dc0*/  PRMT R56, R98, 0x8880, RZ ;  /* 0x0000888062387816 */ /* 0x020fca00000000ff */
[----:B------:R-:W-:-:S07]  /*2dd0*/  IMAD R23, R56, R91, RZ ;  /* 0x0000005b38177224 */ /* 0x000fce00078e02ff */
.L_x_69:
[----:B------:R-:W-:Y:S05]  /*2de0*/  BSYNC B1 ;  /* 0x0000000000017941 */ /* 0x000fea0003800000 */
.L_x_68:
[----:B------:R-:W-:Y:S01]  /*2df0*/  @!P5 IMAD R73, R73, R90, R23 ;  /* 0x0000005a4949d224 */ /* 0x000fe200078e0217 */
[----:B------:R-:W-:Y:S04]  /*2e00*/  BSSY B1, `(.L_x_70) ;  /* 0x0000006000017945 */ /* 0x000fe80003800000 */
[----:B------:R0:W-:Y:S01]  /*2e10*/  @!P5 STG.E.U8 desc[UR38][R14.64+0x21], R73 ;  /* 0x000021490e00d986 */ /* 0x0001e2000c101126 */
[----:B------:R-:W-:Y:S05]  /*2e20*/  @P2 BRA `(.L_x_71) ;  /* 0x00000000000c2947 */ /* 0x000fea0003800000 */
[----:B------:R-:W5:Y:S02]  /*2e30*/  LDG.E.U8 R98, desc[UR38][R108.64+0x20] ;  /* 0x000020266c627981 */ /* 0x000f64000c1e1100 */
[----:B-----5:R-:W-:-:S05]  /*2e40*/  PRMT R56, R98, 0x8880, RZ ;  /* 0x0000888062387816 */ /* 0x020fca00000000ff */
[----:B------:R-:W-:-:S07]  /*2e50*/  IMAD R23, R56, R91, RZ ;  /* 0x0000005b38177224 */ /* 0x000fce00078e02ff */
.L_x_71:
[----:B------:R-:W-:Y:S05]  /*2e60*/  BSYNC B1 ;  /* 0x0000000000017941 */ /* 0x000fea0003800000 */
.L_x_70:
        /* <DEDUP_REMOVED lines=11> */
.L_x_73:
[----:B------:R-:W-:Y:S05]  /*2f20*/  BSYNC B1 ;  /* 0x0000000000017941 */ /* 0x000fea0003800000 */
.L_x_72:
[----:B------:R-:W-:Y:S01]  /*2f30*/  @!P4 IMAD R75, R75, R90, R23 ;  /* 0x0000005a4b4bc224 */ /* 0x000fe200078e0217 */
[----:B------:R-:W-:Y:S04]  /*2f40*/  BSSY B1, `(.L_x_74) ;  /* 0x0000006000017945 */ /* 0x000fe80003800000 */
[----:B------:R0:W-:Y:S01]  /*2f50*/  @!P4 STG.E.U8 desc[UR38][R4.64+0x21], R75 ;  /* 0x0000214b0400c986 */ /* 0x0001e2000c101126 */
[----:B------:R-:W-:Y:S05]  /*2f60*/  @P3 BRA `(.L_x_75) ;  /* 0x00000000000c3947 */ /* 0x000fea0003800000 */
[----:B------:R-:W5:Y:S02]  /*2f70*/  LDG.E.U8 R98, desc[UR38][R104.64+0x28] ;  /* 0x0000282668627981 */ /* 0x000f64000c1e1100 */
[----:B-----5:R-:W-:-:S05]  /*2f80*/  PRMT R56, R98, 0x8880, RZ ;  /* 0x0000888062387816 */ /* 0x020fca00000000ff */
[----:B------:R-:W-:-:S07]  /*2f90*/  IMAD R23, R56, R91, RZ ;  /* 0x0000005b38177224 */ /* 0x000fce00078e02ff */
.L_x_75:
[----:B------:R-:W-:Y:S05]  /*2fa0*/  BSYNC B1 ;  /* 0x0000000000017941 */ /* 0x000fea0003800000 */
.L_x_74:
[----:B--2---:R-:W-:Y:S01]  /*2fb0*/  @!P3 IMAD R57, R76, R90, R23 ;  /* 0x0000005a4c39b224 */ /* 0x004fe200078e0217 */
[----:B------:R-:W-:Y:S04]  /*2fc0*/  BSSY B1, `(.L_x_76) ;  /* 0x0000006000017945 */ /* 0x000fe80003800000 */
[----:B------:R2:W-:Y:S01]  /*2fd0*/  @!P3 STG.E.U8 desc[UR38][R14.64+0x28], R57 ;  /* 0x000028390e00b986 */ /* 0x0005e2000c101126 */
[----:B------:R-:W-:Y:S05]  /*2fe0*/  @P5 BRA `(.L_x_77) ;  /* 0x00000000000c5947 */ /* 0x000fea0003800000 */
[----:B------:R-:W5:Y:S02]  /*2ff0*/  LDG.E.U8 R98, desc[UR38][R104.64+0x29] ;  /* 0x0000292668627981 */ /* 0x000f64000c1e1100 */
[----:B-----5:R-:W-:-:S05]  /*3000*/  PRMT R56, R98, 0x8880, RZ ;  /* 0x0000888062387816 */ /* 0x020fca00000000ff */
[----:B------:R-:W-:-:S07]  /*3010*/  IMAD R23, R56, R91, RZ ;  /* 0x0000005b38177224 */ /* 0x000fce00078e02ff */
.L_x_77:
[----:B------:R-:W-:Y:S05]  /*3020*/  BSYNC B1 ;  /* 0x0000000000017941 */ /* 0x000fea0003800000 */
.L_x_76:
[----:B------:R-:W-:Y:S01]  /*3030*/  @!P5 IMAD R77, R77, R90, R23 ;  /* 0x0000005a4d4dd224 */ /* 0x000fe200078e0217 */
[----:B------:R-:W-:Y:S04]  /*3040*/  BSSY B1, `(.L_x_78) ;  /* 0x0000006000017945 */ /* 0x000fe80003800000 */
[----:B------:R0:W-:Y:S01]  /*3050*/  @!P5 STG.E.U8 desc[UR38][R14.64+0x29], R77 ;  /* 0x0000294d0e00d986 */ /* 0x0001e2000c101126 */
[----:B------:R-:W-:Y:S05]  /*3060*/  @P2 BRA `(.L_x_79) ;  /* 0x00000000000c2947 */ /* 0x000fea0003800000 */
[----:B------:R-:W5:Y:S02]  /*3070*/  LDG.E.U8 R98, desc[UR38][R108.64+0x28] ;  /* 0x000028266c627981 */ /* 0x000f64000c1e1100 */
[----:B-----5:R-:W-:-:S05]  /*3080*/  PRMT R56, R98, 0x8880, RZ ;  /* 0x0000888062387816 */ /* 0x020fca00000000ff */
[----:B------:R-:W-:-:S07]  /*3090*/  IMAD R23, R56, R91, RZ ;  /* 0x0000005b38177224 */ /* 0x000fce00078e02ff */
.L_x_79:
[----:B------:R-:W-:Y:S05]  /*30a0*/  BSYNC B1 ;  /* 0x0000000000017941 */ /* 0x000fea0003800000 */
.L_x_78:
        /* <DEDUP_REMOVED lines=11> */
.L_x_81:
[----:B------:R-:W-:Y:S05]  /*3160*/  BSYNC B1 ;  /* 0x0000000000017941 */ /* 0x000fea0003800000 */
.L_x_80:
[----:B------:R-:W-:Y:S01]  /*3170*/  @!P4 IMAD R79, R79, R90, R23 ;  /* 0x0000005a4f4fc224 */ /* 0x000fe200078e0217 */
[----:B------:R-:W-:Y:S04]  /*3180*/  BSSY B1, `(.L_x_82) ;  /* 0x0000006000017945 */ /* 0x000fe80003800000 */
[----:B------:R0:W-:Y:S01]  /*3190*/  @!P4 STG.E.U8 desc[UR38][R4.64+0x29], R79 ;  /* 0x0000294f0400c986 */ /* 0x0001e2000c101126 */
[----:B------:R-:W-:Y:S05]  /*31a0*/  @P3 BRA `(.L_x_83) ;  /* 0x00000000000c3947 */ /* 0x000fea0003800000 */
[----:B------:R-:W5:Y:S02]  /*31b0*/  LDG.E.U8 R98, desc[UR38][R104.64+0x30] ;  /* 0x0000302668627981 */ /* 0x000f64000c1e1100 */
[----:B-----5:R-:W-:-:S05]  /*31c0*/  PRMT R56, R98, 0x8880, RZ ;  /* 0x0000888062387816 */ /* 0x020fca00000000ff */
[----:B------:R-:W-:-:S07]  /*31d0*/  IMAD R23, R56, R91, RZ ;  /* 0x0000005b38177224 */ /* 0x000fce00078e02ff */
.L_x_83:
[----:B------:R-:W-:Y:S05]  /*31e0*/  BSYNC B1 ;  /* 0x0000000000017941 */ /* 0x000fea0003800000 */
.L_x_82:
[----:B--2---:R-:W-:Y:S01]  /*31f0*/  @!P3 IMAD R57, R80, R90, R23 ;  /* 0x0000005a5039b224 */ /* 0x004fe200078e0217 */
[----:B------:R-:W-:Y:S04]  /*3200*/  BSSY B1, `(.L_x_84) ;  /* 0x0000006000017945 */ /* 0x000fe80003800000 */
[----:B------:R2:W-:Y:S01]  /*3210*/  @!P3 STG.E.U8 desc[UR38][R14.64+0x30], R57 ;  /* 0x000030390e00b986 */ /* 0x0005e2000c101126 */
[----:B------:R-:W-:Y:S05]  /*3220*/  @P5 BRA `(.L_x_85) ;  /* 0x00000000000c5947 */ /* 0x000fea0003800000 */
[----:B------:R-:W5:Y:S02]  /*3230*/  LDG.E.U8 R98, desc[UR38][R104.64+0x31] ;  /* 0x0000312668627981 */ /* 0x000f64000c1e1100 */
[----:B-----5:R-:W-:-:S05]  /*3240*/  PRMT R56, R98, 0x8880, RZ ;  /* 0x0000888062387816 */ /* 0x020fca00000000ff */
[----:B------:R-:W-:-:S07]  /*3250*/  IMAD R23, R56, R91, RZ ;  /* 0x0000005b38177224 */ /* 0x000fce00078e02ff */
.L_x_85:
[----:B------:R-:W-:Y:S05]  /*3260*/  BSYNC B1 ;  /* 0x0000000000017941 */ /* 0x000fea0003800000 */
.L_x_84:
[----:B------:R-:W-:Y:S01]  /*3270*/  @!P5 IMAD R81, R81, R90, R23 ;  /* 0x0000005a5151d224 */ /* 0x000fe200078e0217 */
[----:B------:R-:W-:Y:S04]  /*3280*/  BSSY B1, `(.L_x_86) ;  /* 0x0000006000017945 */ /* 0x000fe80003800000 */
[----:B------:R0:W-:Y:S01]  /*3290*/  @!P5 STG.E.U8 desc[UR38][R14.64+0x31], R81 ;  /* 0x000031510e00d986 */ /* 0x0001e2000c101126 */
[----:B------:R-:W-:Y:S05]  /*32a0*/  @P2 BRA `(.L_x_87) ;  /* 0x00000000000c2947 */ /* 0x000fea0003800000 */
[----:B------:R-:W5:Y:S02]  /*32b0*/  LDG.E.U8 R98, desc[UR38][R108.64+0x30] ;  /* 0x000030266c627981 */ /* 0x000f64000c1e1100 */
[----:B-----5:R-:W-:-:S05]  /*32c0*/  PRMT R56, R98, 0x8880, RZ ;  /* 0x0000888062387816 */ /* 0x020fca00000000ff */
[----:B------:R-:W-:-:S07]  /*32d0*/  IMAD R23, R56, R91, RZ ;  /* 0x0000005b38177224 */ /* 0x000fce00078e02ff */
.L_x_87:
[----:B------:R-:W-:Y:S05]  /*32e0*/  BSYNC B1 ;  /* 0x0000000000017941 */ /* 0x000fea0003800000 */
.L_x_86:
[C---:B------:R-:W-:Y:S01]  /*32f0*/  ISETP.LT.OR P4, PT, R3.reuse, 0x32, !P1 ;  /* 0x000000320300780c */ /* 0x040fe20004f81670 */
[----:B--2---:R-:W-:Y:S01]  /*3300*/  @!P2 IMAD R57, R82, R90, R23 ;  /* 0x0000005a5239a224 */ /* 0x004fe200078e0217 */
[----:B------:R-:W-:Y:S01]  /*3310*/  BSSY B1, `(.L_x_88) ;  /* 0x000000b000017945 */ /* 0x000fe20003800000 */
[C---:B------:R-:W-:Y:S02]  /*3320*/  ISETP.LT.OR P3, PT, R3.reuse, 0x39, !P0 ;  /* 0x000000390300780c */ /* 0x040fe40004761670 */
[----:B---3--:R-:W-:Y:S01]  /*3330*/  IADD3 R59, P5, R10, 0x80, RZ ;  /* 0x000000800a3b7810 */ /* 0x008fe20007fbe0ff */
[----:B------:R2:W-:Y:S01]  /*3340*/  @!P2 STG.E.U8 desc[UR38][R4.64+0x30], R57 ;  /* 0x000030390400a986 */ /* 0x0005e2000c101126 */
[C---:B------:R-:W-:Y:S02]  /*3350*/  ISETP.LT.OR P2, PT, R3.reuse, 0x39, !P1 ;  /* 0x000000390300780c */ /* 0x040fe40004f41670 */
[C---:B------:R-:W-:Y:S02]  /*3360*/  ISETP.LT.OR P0, PT, R3.reuse, 0x3a, !P0 ;  /* 0x0000003a0300780c */ /* 0x040fe40004701670 */
[----:B------:R-:W-:-:S02]  /*3370*/  ISETP.LT.OR P1, PT, R3, 0x3a, !P1 ;  /* 0x0000003a0300780c */ /* 0x000fc40004f21670 */
[----:B------:R-:W-:Y:S11]  /*3380*/  @P4 BRA `(.L_x_89) ;  /* 0x00000000000c4947 */ /* 0x000ff60003800000 */
[----:B------:R-:W3:Y:S02]  /*3390*/  LDG.E.U8 R98, desc[UR38][R108.64+0x31] ;  /* 0x000031266c627981 */ /* 0x000ee4000c1e1100 */
[----:B---3--:R-:W-:-:S05]  /*33a0*/  PRMT R56, R98, 0x8880, RZ ;  /* 0x0000888062387816 */ /* 0x008fca00000000ff */
[----:B------:R-:W-:-:S07]  /*33b0*/  IMAD R23, R56, R91, RZ ;  /* 0x0000005b38177224 */ /* 0x000fce00078e02ff */
.L_x_89:
[----:B------:R-:W-:Y:S05]  /*33c0*/  BSYNC B1 ;  /* 0x0000000000017941 */ /* 0x000fea0003800000 */
.L_x_88:
[----:B------:R-:W-:Y:S01]  /*33d0*/  @!P4 IMAD R83, R83, R90, R23 ;  /* 0x0000005a5353c224 */ /* 0x000fe200078e0217 */
[----:B------:R-:W-:Y:S04]  /*33e0*/  BSSY B1, `(.L_x_90) ;  /* 0x0000006000017945 */ /* 0x000fe80003800000 */
[----:B------:R3:W-:Y:S01]  /*33f0*/  @!P4 STG.E.U8 desc[UR38][R4.64+0x31], R83 ;  /* 0x000031530400c986 */ /* 0x0007e2000c101126 */
[----:B------:R-:W-:Y:S05]  /*3400*/  @P3 BRA `(.L_x_91) ;  /* 0x00000000000c3947 */ /* 0x000fea0003800000 */
[----:B------:R-:W5:Y:S02]  /*3410*/  LDG.E.U8 R98, desc[UR38][R104.64+0x38] ;  /* 0x0000382668627981 */ /* 0x000f64000c1e1100 */
[----:B-----5:R-:W-:-:S05]  /*3420*/  PRMT R56, R98, 0x8880, RZ ;  /* 0x0000888062387816 */ /* 0x020fca00000000ff */
[----:B------:R-:W-:-:S07]  /*3430*/  IMAD R23, R56, R91, RZ ;  /* 0x0000005b38177224 */ /* 0x000fce00078e02ff */
.L_x_91:
[----:B------:R-:W-:Y:S05]  /*3440*/  BSYNC B1 ;  /* 0x0000000000017941 */ /* 0x000fea0003800000 */
.L_x_90:
[----:B--2---:R-:W-:Y:S01]  /*3450*/  @!P3 IMAD R57, R84, R90, R23 ;  /* 0x0000005a5439b224 */ /* 0x004fe200078e0217 */
[----:B------:R-:W-:Y:S01]  /*3460*/  BSSY B1, `(.L_x_92) ;  /* 0x0000007000017945 */ /* 0x000fe20003800000 */
[----:B------:R-:W-:-:S03]  /*3470*/  IMAD.X R11, RZ, RZ, R11, P5 ;  /* 0x000000ffff0b7224 */ /* 0x000fc600028e060b */
[----:B------:R2:W-:Y:S01]  /*3480*/  @!P3 STG.E.U8 desc[UR38][R14.64+0x38], R57 ;  /* 0x000038390e00b986 */ /* 0x0005e2000c101126 */
[----:B------:R-:W-:Y:S05]  /*3490*/  @P0 BRA `(.L_x_93) ;  /* 0x00000000000c0947 */ /* 0x000fea0003800000 */
[----:B------:R-:W5:Y:S02]  /*34a0*/  LDG.E.U8 R98, desc[UR38][R104.64+0x39] ;  /* 0x0000392668627981 */ /* 0x000f64000c1e1100 */
[----:B-----5:R-:W-:-:S05]  /*34b0*/  PRMT R10, R98, 0x8880, RZ ;  /* 0x00008880620a7816 */ /* 0x020fca00000000ff */
[----:B------:R-:W-:-:S07]  /*34c0*/  IMAD R23, R10, R91, RZ ;  /* 0x0000005b0a177224 */ /* 0x000fce00078e02ff */
.L_x_93:
[----:B------:R-:W-:Y:S05]  /*34d0*/  BSYNC B1 ;  /* 0x0000000000017941 */ /* 0x000fea0003800000 */
.L_x_92:
[----:B------:R-:W-:Y:S01]  /*34e0*/  @!P0 IMAD R85, R85, R90, R23 ;  /* 0x0000005a55558224 */ /* 0x000fe200078e0217 */
[----:B------:R-:W-:Y:S01]  /*34f0*/  BSSY B1, `(.L_x_94) ;  /* 0x0000007000017945 */ /* 0x000fe20003800000 */
[----:B------:R-:W-:-:S03]  /*3500*/  IMAD R56, R11, R102, RZ ;  /* 0x000000660b387224 */ /* 0x000fc600078e02ff */
[----:B------:R0:W-:Y:S01]  /*3510*/  @!P0 STG.E.U8 desc[UR38][R14.64+0x39], R85 ;  /* 0x000039550e008986 */ /* 0x0001e2000c101126 */
[----:B------:R-:W-:Y:S05]  /*3520*/  @P2 BRA `(.L_x_95) ;  /* 0x00000000000c2947 */ /* 0x000fea0003800000 */
[----:B------:R-:W5:Y:S02]  /*3530*/  LDG.E.U8 R98, desc[UR38][R108.64+0x38] ;  /* 0x000038266c627981 */ /* 0x000f64000c1e1100 */
[----:B-----5:R-:W-:-:S05]  /*3540*/  PRMT R10, R98, 0x8880, RZ ;  /* 0x00008880620a7816 */ /* 0x020fca00000000ff */
[----:B------:R-:W-:-:S07]  /*3550*/  IMAD R23, R10, R91, RZ ;  /* 0x0000005b0a177224 */ /* 0x000fce00078e02ff */
.L_x_95:
[----:B------:R-:W-:Y:S05]  /*3560*/  BSYNC B1 ;  /* 0x0000000000017941 */ /* 0x000fea0003800000 */
.L_x_94:
[----:B------:R-:W-:Y:S01]  /*3570*/  @!P2 IMAD R11, R86, R90, R23 ;  /* 0x0000005a560ba224 */ /* 0x000fe200078e0217 */
[----:B------:R-:W-:Y:S01]  /*3580*/  BSSY B1, `(.L_x_96) ;  /* 0x0000009000017945 */ /* 0x000fe20003800000 */
[C---:B012-4-:R-:W-:Y:S02]  /*3590*/  IMAD R15, R59.reuse, R103, R56 ;  /* 0x000000673b0f7224 */ /* 0x057fe400078e0238 */
[CC--:B------:R-:W-:Y:S01]  /*35a0*/  IMAD.WIDE.U32 R106, R59.reuse, R102.reuse, R106 ;  /* 0x000000663b6a7225 */ /* 0x0c0fe200078e006a */
[----:B------:R0:W-:Y:S03]  /*35b0*/  @!P2 STG.E.U8 desc[UR38][R4.64+0x38], R11 ;  /* 0x0000380b0400a986 */ /* 0x0001e6000c101126 */
[----:B------:R-:W-:Y:S01]  /*35c0*/  IMAD.WIDE.U32 R102, R59, R102, R100 ;  /* 0x000000663b667225 */ /* 0x000fe200078e0064 */
[----:B------:R-:W-:Y:S06]  /*35d0*/  @P1 BRA `(.L_x_97) ;  /* 0x00000000000c1947 */ /* 0x000fec0003800000 */
[----:B------:R-:W2:Y:S02]  /*35e0*/  LDG.E.U8 R98, desc[UR38][R108.64+0x39] ;  /* 0x000039266c627981 */ /* 0x000ea4000c1e1100 */
[----:B--2---:R-:W-:-:S05]  /*35f0*/  PRMT R10, R98, 0x8880, RZ ;  /* 0x00008880620a7816 */ /* 0x004fca00000000ff */
[----:B------:R-:W-:-:S07]  /*3600*/  IMAD R23, R10, R91, RZ ;  /* 0x0000005b0a177224 */ /* 0x000fce00078e02ff */
.L_x_97:
[----:B------:R-:W-:Y:S05]  /*3610*/  BSYNC B1 ;  /* 0x0000000000017941 */ /* 0x000fea0003800000 */
.L_x_96:
[----:B------:R-:W-:Y:S01]  /*3620*/  @!P1 IMAD R87, R87, R90, R23 ;  /* 0x0000005a57579224 */ /* 0x000fe200078e0217 */
[----:B------:R-:W-:Y:S01]  /*3630*/  ISETP.GE.AND P2, PT, R99, 0x81, PT ;  /* 0x000000816300780c */ /* 0x000fe20003f46270 */
[----:B------:R-:W-:Y:S01]  /*3640*/  BSSY B1, `(.L_x_98) ;  /* 0x000000c000017945 */ /* 0x000fe20003800000 */
[----:B------:R-:W-:Y:S02]  /*3650*/  IADD3 R10, P5, R102, R12, RZ ;  /* 0x0000000c660a7210 */ /* 0x000fe40007fbe0ff */
[----:B------:R1:W-:Y:S01]  /*3660*/  @!P1 STG.E.U8 desc[UR38][R4.64+0x39], R87 ;  /* 0x0000395704009986 */ /* 0x0003e2000c101126 */
[----:B------:R-:W-:Y:S02]  /*3670*/  ISETP.LT.OR P1, PT, R3, 0x1, !P2 ;  /* 0x000000010300780c */ /* 0x000fe40005721670 */
[----:B0-----:R-:W-:Y:S02]  /*3680*/  IADD3.X R11, R13, R103, R15, P5, !PT ;  /* 0x000000670d0b7210 */ /* 0x001fe40002ffe40f */
[----:B------:R-:W-:-:S02]  /*3690*/  ISETP.GE.AND P0, PT, R99, 0x89, PT ;  /* 0x000000896300780c */ /* 0x000fc40003f06270 */
[----:B------:R-:W-:Y:S02]  /*36a0*/  IADD3 R12, P4, P3, R20, R12, R106 ;  /* 0x0000000c140c7210 */ /* 0x000fe40007b9e06a */
[----:B------:R-:W-:-:S05]  /*36b0*/  ISETP.LT.OR P5, PT, R3, 0x2, !P2 ;  /* 0x000000020300780c */ /* 0x000fca00057a1670 */
[----:B-1----:R-:W-:Y:S08]  /*36c0*/  @P1 BRA `(.L_x_99) ;  /* 0x00000000000c1947 */ /* 0x002ff00003800000 */
[----:B------:R-:W3:Y:S02]  /*36d0*/  LDG.E.U8 R98, desc[UR38][R10.64] ;  /* 0x000000260a627981 */ /* 0x000ee4000c1e1100 */
[----:B---3--:R-:W-:-:S05]  /*36e0*/  PRMT R4, R98, 0x8880, RZ ;  /* 0x0000888062047816 */ /* 0x008fca00000000ff */
[----:B------:R-:W-:-:S07]  /*36f0*/  IMAD R23, R4, R91, RZ ;  /* 0x0000005b04177224 */ /* 0x000fce00078e02ff */
.L_x_99:
[----:B------:R-:W-:Y:S05]  /*3700*/  BSYNC B1 ;  /* 0x0000000000017941 */ /* 0x000fea0003800000 */
.L_x_98:
[----:B---3--:R-:W-:Y:S01]  /*3710*/  @!P1 IMAD R5, R24, R90, R23 ;  /* 0x0000005a18059224 */ /* 0x008fe200078e0217 */
[----:B------:R-:W-:Y:S01]  /*3720*/  BSSY B1, `(.L_x_100) ;  /* 0x0000007000017945 */ /* 0x000fe20003800000 */
[----:B------:R-:W-:-:S03]  /*3730*/  IMAD.IADD R106, R15, 0x1, R107 ;  /* 0x000000010f6a7824 */ /* 0x000fc600078e026b */
[----:B------:R0:W-:Y:S01]  /*3740*/  @!P1 STG.E.U8 desc[UR38][R6.64], R5 ;  /* 0x0000000506009986 */ /* 0x0001e2000c101126 */
[----:B------:R-:W-:Y:S05]  /*3750*/  @P5 BRA `(.L_x_101) ;  /* 0x00000000000c5947 */ /* 0x000fea0003800000 */
[----:B------:R-:W2:Y:S02]  /*3760*/  LDG.E.U8 R98, desc[UR38][R10.64+0x1] ;  /* 0x000001260a627981 */ /* 0x000ea4000c1e1100 */
[----:B--2---:R-:W-:-:S05]  /*3770*/  PRMT R4, R98, 0x8880, RZ ;  /* 0x0000888062047816 */ /* 0x004fca00000000ff */
[----:B------:R-:W-:-:S07]  /*3780*/  IMAD R23, R4, R91, RZ ;  /* 0x0000005b04177224 */ /* 0x000fce00078e02ff */
.L_x_101:
[----:B------:R-:W-:Y:S05]  /*3790*/  BSYNC B1 ;  /* 0x0000000000017941 */ /* 0x000fea0003800000 */
.L_x_100:
[----:B------:R-:W-:Y:S01]  /*37a0*/  ISETP.LT.OR P1, PT, R3, 0x1, !P0 ;  /* 0x000000010300780c */ /* 0x000fe20004721670 */
[----:B------:R-:W-:Y:S01]  /*37b0*/  @!P5 IMAD R25, R25, R90, R23 ;  /* 0x0000005a1919d224 */ /* 0x000fe200078e0217 */
[----:B------:R-:W-:Y:S01]  /*37c0*/  BSSY B1, `(.L_x_102) ;  /* 0x000000a000017945 */ /* 0x000fe20003800000 */
[----:B------:R-:W-:Y:S02]  /*37d0*/  IADD3.X R13, R101, R13, R106, P4, P3 ;  /* 0x0000000d650d7210 */ /* 0x000fe400027e646a */
[C---:B------:R-:W-:Y:S01]  /*37e0*/  ISETP.LT.OR P4, PT, R3.reuse, 0x2, !P0 ;  /* 0x000000020300780c */ /* 0x040fe20004781670 */
[----:B------:R1:W-:Y:S01]  /*37f0*/  @!P5 STG.E.U8 desc[UR38][R6.64+0x1], R25 ;  /* 0x000001190600d986 */ /* 0x0003e2000c101126 */
[C---:B------:R-:W-:Y:S02]  /*3800*/  ISETP.LT.OR P5, PT, R3.reuse, 0x9, !P2 ;  /* 0x000000090300780c */ /* 0x040fe400057a1670 */
[----:B------:R-:W-:-:S04]  /*3810*/  ISETP.LT.OR P3, PT, R3, 0xa, !P2 ;  /* 0x0000000a0300780c */ /* 0x000fc80005761670 */
[----:B------:R-:W-:Y:S09]  /*3820*/  @P1 BRA `(.L_x_103) ;  /* 0x00000000000c1947 */ /* 0x000ff20003800000 */
[----:B------:R-:W2:Y:S02]  /*3830*/  LDG.E.U8 R98, desc[UR38][R12.64] ;  /* 0x000000260c627981 */ /* 0x000ea4000c1e1100 */
[----:B--2---:R-:W-:-:S05]  /*3840*/  PRMT R4, R98, 0x8880, RZ ;  /* 0x0000888062047816 */ /* 0x004fca00000000ff */
[----:B------:R-:W-:-:S07]  /*3850*/  IMAD R23, R4, R91, RZ ;  /* 0x0000005b04177224 */ /* 0x000fce00078e02ff */
.L_x_103:
[----:B------:R-:W-:Y:S05]  /*3860*/  BSYNC B1 ;  /* 0x0000000000017941 */ /* 0x000fea0003800000 */
.L_x_102:
[----:B0-----:R-:W-:Y:S01]  /*3870*/  @!P1 IMAD R5, R26, R90, R23 ;  /* 0x0000005a1a059224 */ /* 0x001fe200078e0217 */
[----:B------:R-:W-:Y:S04]  /*3880*/  BSSY B1, `(.L_x_104) ;  /* 0x0000006000017945 */ /* 0x000fe80003800000 */
[----:B------:R0:W-:Y:S01]  /*3890*/  @!P1 STG.E.U8 desc[UR38][R8.64], R5 ;  /* 0x0000000508009986 */ /* 0x0001e2000c101126 */
[----:B------:R-:W-:Y:S05]  /*38a0*/  @P4 BRA `(.L_x_105) ;  /* 0x00000000000c4947 */ /* 0x000fea0003800000 */
[----:B------:R-:W2:Y:S02]  /*38b0*/  LDG.E.U8 R98, desc[UR38][R12.64+0x1] ;  /* 0x000001260c627981 */ /* 0x000ea4000c1e1100 */
[----:B--2---:R-:W-:-:S05]  /*38c0*/  PRMT R4, R98, 0x8880, RZ ;  /* 0x0000888062047816 */ /* 0x004fca00000000ff */
[----:B------:R-:W-:-:S07]  /*38d0*/  IMAD R23, R4, R91, RZ ;  /* 0x0000005b04177224 */ /* 0x000fce00078e02ff */
.L_x_105:
[----:B------:R-:W-:Y:S05]  /*38e0*/  BSYNC B1 ;  /* 0x0000000000017941 */ /* 0x000fea0003800000 */
.L_x_104:
[----:B------:R-:W-:Y:S01]  /*38f0*/  @!P4 IMAD R27, R27, R90, R23 ;  /* 0x0000005a1b1bc224 */ /* 0x000fe200078e0217 */
[----:B------:R-:W-:Y:S04]  /*3900*/  BSSY B1, `(.L_x_106) ;  /* 0x0000006000017945 */ /* 0x000fe80003800000 */
[----:B------:R2:W-:Y:S01]  /*3910*/  @!P4 STG.E.U8 desc[UR38][R8.64+0x1], R27 ;  /* 0x0000011b0800c986 */ /* 0x0005e2000c101126 */
[----:B------:R-:W-:Y:S05]  /*3920*/  @P5 BRA `(.L_x_107) ;  /* 0x00000000000c5947 */ /* 0x000fea0003800000 */
[----:B------:R-:W3:Y:S02]  /*3930*/  LDG.E.U8 R98, desc[UR38][R10.64+0x8] ;  /* 0x000008260a627981 */ /* 0x000ee4000c1e1100 */
[----:B---3--:R-:W-:-:S05]  /*3940*/  PRMT R4, R98, 0x8880, RZ ;  /* 0x0000888062047816 */ /* 0x008fca00000000ff */
[----:B------:R-:W-:-:S07]  /*3950*/  IMAD R23, R4, R91, RZ ;  /* 0x0000005b04177224 */ /* 0x000fce00078e02ff */
.L_x_107:
[----:B------:R-:W-:Y:S05]  /*3960*/  BSYNC B1 ;  /* 0x0000000000017941 */ /* 0x000fea0003800000 */
.L_x_106:
[----:B0-----:R-:W-:Y:S01]  /*3970*/  @!P5 IMAD R5, R28, R90, R23 ;  /* 0x0000005a1c05d224 */ /* 0x001fe200078e0217 */
[----:B------:R-:W-:Y:S04]  /*3980*/  BSSY B1, `(.L_x_108) ;  /* 0x0000006000017945 */ /* 0x000fe80003800000 */
[----:B------:R0:W-:Y:S01]  /*3990*/  @!P5 STG.E.U8 desc[UR38][R6.64+0x8], R5 ;  /* 0x000008050600d986 */ /* 0x0001e2000c101126 */
[----:B------:R-:W-:Y:S05]  /*39a0*/  @P3 BRA `(.L_x_109) ;  /* 0x00000000000c3947 */ /* 0x000fea0003800000 */
[----:B------:R-:W3:Y:S02]  /*39b0*/  LDG.E.U8 R98, desc[UR38][R10.64+0x9] ;  /* 0x000009260a627981 */ /* 0x000ee4000c1e1100 */
[----:B---3--:R-:W-:-:S05]  /*39c0*/  PRMT R4, R98, 0x8880, RZ ;  /* 0x0000888062047816 */ /* 0x008fca00000000ff */
[----:B------:R-:W-:-:S07]  /*39d0*/  IMAD R23, R4, R91, RZ ;  /* 0x0000005b04177224 */ /* 0x000fce00078e02ff */
.L_x_109:
[----:B------:R-:W-:Y:S05]  /*39e0*/  BSYNC B1 ;  /* 0x0000000000017941 */ /* 0x000fea0003800000 */
.L_x_108:
[----:B------:R-:W-:Y:S01]  /*39f0*/  ISETP.LT.OR P5, PT, R3, 0x9, !P0 ;  /* 0x000000090300780c */ /* 0x000fe200047a1670 */
[----:B------:R-:W-:Y:S01]  /*3a00*/  @!P3 IMAD R29, R29, R90, R23 ;  /* 0x0000005a1d1db224 */ /* 0x000fe200078e0217 */
[----:B------:R-:W-:Y:S01]  /*3a10*/  BSSY B1, `(.L_x_110) ;  /* 0x0000009000017945 */ /* 0x000fe20003800000 */
[C---:B------:R-:W-:Y:S02]  /*3a20*/  ISETP.LT.OR P4, PT, R3.reuse, 0xa, !P0 ;  /* 0x0000000a0300780c */ /* 0x040fe40004781670 */
[C---:B------:R-:W-:Y:S01]  /*3a30*/  ISETP.LT.OR P1, PT, R3.reuse, 0x12, !P2 ;  /* 0x000000120300780c */ /* 0x040fe20005721670 */
[----:B------:R3:W-:Y:S01]  /*3a40*/  @!P3 STG.E.U8 desc[UR38][R6.64+0x9], R29 ;  /* 0x0000091d0600b986 */ /* 0x0007e2000c101126 */
[----:B------:R-:W-:-:S06]  /*3a50*/  ISETP.LT.OR P3, PT, R3, 0x11, !P2 ;  /* 0x000000110300780c */ /* 0x000fcc0005761670 */
[----:B------:R-:W-:Y:S07]  /*3a60*/  @P5 BRA `(.L_x_111) ;  /* 0x00000000000c5947 */ /* 0x000fee0003800000 */
[----:B------:R-:W4:Y:S02]  /*3a70*/  LDG.E.U8 R98, desc[UR38][R12.64+0x8] ;  /* 0x000008260c627981 */ /* 0x000f24000c1e1100 */
[----:B----4-:R-:W-:-:S05]  /*3a80*/  PRMT R4, R98, 0x8880, RZ ;  /* 0x0000888062047816 */ /* 0x010fca00000000ff */
[----:B------:R-:W-:-:S07]  /*3a90*/  IMAD R23, R4, R91, RZ ;  /* 0x0000005b04177224 */ /* 0x000fce00078e02ff */
.L_x_111:
[----:B------:R-:W-:Y:S05]  /*3aa0*/  BSYNC B1 ;  /* 0x0000000000017941 */ /* 0x000fea0003800000 */
.L_x_110:
[----:B0-----:R-:W-:Y:S01]  /*3ab0*/  @!P5 IMAD R5, R30, R90, R23 ;  /* 0x0000005a1e05d224 */ /* 0x001fe200078e0217 */
[----:B------:R-:W-:Y:S04]  /*3ac0*/  BSSY B1, `(.L_x_112) ;  /* 0x0000006000017945 */ /* 0x000fe80003800000 */
[----:B------:R0:W-:Y:S01]  /*3ad0*/  @!P5 STG.E.U8 desc[UR38][R8.64+0x8], R5 ;  /* 0x000008050800d986 */ /* 0x0001e2000c101126 */
[----:B------:R-:W-:Y:S05]  /*3ae0*/  @P4 BRA `(.L_x_113) ;  /* 0x00000000000c4947 */ /* 0x000fea0003800000 */
[----:B------:R-:W4:Y:S02]  /*3af0*/  LDG.E.U8 R98, desc[UR38][R12.64+0x9] ;  /* 0x000009260c627981 */ /* 0x000f24000c1e1100 */
[----:B----4-:R-:W-:-:S05]  /*3b00*/  PRMT R4, R98, 0x8880, RZ ;  /* 0x0000888062047816 */ /* 0x010fca00000000ff */
[----:B------:R-:W-:-:S07]  /*3b10*/  IMAD R23, R4, R91, RZ ;  /* 0x0000005b04177224 */ /* 0x000fce00078e02ff */
.L_x_113:
[----:B------:R-:W-:Y:S05]  /*3b20*/  BSYNC B1 ;  /* 0x0000000000017941 */ /* 0x000fea0003800000 */
.L_x_112:
[----:B------:R-:W-:Y:S01]  /*3b30*/  @!P4 IMAD R31, R31, R90, R23 ;  /* 0x0000005a1f1fc224 */ /* 0x000fe200078e0217 */
[----:B------:R-:W-:Y:S04]  /*3b40*/  BSSY B1, `(.L_x_114) ;  /* 0x0000006000017945 */ /* 0x000fe80003800000 */
[----:B------:R4:W-:Y:S01]  /*3b50*/  @!P4 STG.E.U8 desc[UR38][R8.64+0x9], R31 ;  /* 0x0000091f0800c986 */ /* 0x0009e2000c101126 */
[----:B------:R-:W-:Y:S05]  /*3b60*/  @P3 BRA `(.L_x_115) ;  /* 0x00000000000c3947 */ /* 0x000fea0003800000 */
[----:B------:R-:W5:Y:S02]  /*3b70*/  LDG.E.U8 R98, desc[UR38][R10.64+0x10] ;  /* 0x000010260a627981 */ /* 0x000f64000c1e1100 */
[----:B-----5:R-:W-:-:S05]  /*3b80*/  PRMT R4, R98, 0x8880, RZ ;  /* 0x0000888062047816 */ /* 0x020fca00000000ff */
[----:B------:R-:W-:-:S07]  /*3b90*/  IMAD R23, R4, R91, RZ ;  /* 0x0000005b04177224 */ /* 0x000fce00078e02ff */
.L_x_115:
[----:B------:R-:W-:Y:S05]  /*3ba0*/  BSYNC B1 ;  /* 0x0000000000017941 */ /* 0x000fea0003800000 */
.L_x_114:
[----:B0-----:R-:W-:Y:S01]  /*3bb0*/  @!P3 IMAD R5, R32, R90, R23 ;  /* 0x0000005a2005b224 */ /* 0x001fe200078e0217 */
[----:B------:R-:W-:Y:S04]  /*3bc0*/  BSSY B1, `(.L_x_116) ;  /* 0x0000006000017945 */ /* 0x000fe80003800000 */
[----:B------:R0:W-:Y:S01]  /*3bd0*/  @!P3 STG.E.U8 desc[UR38][R6.64+0x10], R5 ;  /* 0x000010050600b986 */ /* 0x0001e2000c101126 */
[----:B------:R-:W-:Y:S05]  /*3be0*/  @P1 BRA `(.L_x_117) ;  /* 0x00000000000c1947 */ /* 0x000fea0003800000 */
[----:B------:R-:W5:Y:S02]  /*3bf0*/  LDG.E.U8 R98, desc[UR38][R10.64+0x11] ;  /* 0x000011260a627981 */ /* 0x000f64000c1e1100 */
[----:B-----5:R-:W-:-:S05]  /*3c00*/  PRMT R4, R98, 0x8880, RZ ;  /* 0x0000888062047816 */ /* 0x020fca00000000ff */
[----:B------:R-:W-:-:S07]  /*3c10*/  IMAD R23, R4, R91, RZ ;  /* 0x0000005b04177224 */ /* 0x000fce00078e02ff */
.L_x_117:
[----:B------:R-:W-:Y:S05]  /*3c20*/  BSYNC B1 ;  /* 0x0000000000017941 */ /* 0x000fea0003800000 */
.L_x_116:
        /* <DEDUP_REMOVED lines=11> */
.L_x_119:
[----:B------:R-:W-:Y:S05]  /*3ce0*/  BSYNC B1 ;  /* 0x0000000000017941 */ /* 0x000fea0003800000 */
.L_x_118:
[----:B0-----:R-:W-:Y:S01]  /*3cf0*/  @!P4 IMAD R5, R34, R90, R23 ;  /* 0x0000005a2205c224 */ /* 0x001fe200078e0217 */
[----:B------:R-:W-:Y:S04]  /*3d00*/  BSSY B1, `(.L_x_120) ;  /* 0x0000006000017945 */ /* 0x000fe80003800000 */
[----:B------:R0:W-:Y:S01]  /*3d10*/  @!P4 STG.E.U8 desc[UR38][R8.64+0x10], R5 ;  /* 0x000010050800c986 */ /* 0x0001e2000c101126 */
[----:B------:R-:W-:Y:S05]  /*3d20*/  @P3 BRA `(.L_x_121) ;  /* 0x00000000000c3947 */ /* 0x000fea0003800000 */
[----:B------:R-:W5:Y:S02]  /*3d30*/  LDG.E.U8 R98, desc[UR38][R12.64+0x11] ;  /* 0x000011260c627981 */ /* 0x000f64000c1e1100 */
[----:B-----5:R-:W-:-:S05]  /*3d40*/  PRMT R4, R98, 0x8880, RZ ;  /* 0x0000888062047816 */ /* 0x020fca00000000ff */
[----:B------:R-:W-:-:S07]  /*3d50*/  IMAD R23, R4, R91, RZ ;  /* 0x0000005b04177224 */ /* 0x000fce00078e02ff */
.L_x_121:
[----:B------:R-:W-:Y:S05]  /*3d60*/  BSYNC B1 ;  /* 0x0000000000017941 */ /* 0x000fea0003800000 */
.L_x_120:
[----:B------:R-:W-:Y:S01]  /*3d70*/  @!P3 IMAD R35, R35, R90, R23 ;  /* 0x0000005a2323b224 */ /* 0x000fe200078e0217 */
[----:B------:R-:W-:Y:S04]  /*3d80*/  BSSY B1, `(.L_x_122) ;  /* 0x0000006000017945 */ /* 0x000fe80003800000 */
[----:B------:R0:W-:Y:S01]  /*3d90*/  @!P3 STG.E.U8 desc[UR38][R8.64+0x11], R35 ;  /* 0x000011230800b986 */ /* 0x0001e2000c101126 */
[----:B------:R-:W-:Y:S05]  /*3da0*/  @P5 BRA `(.L_x_123) ;  /* 0x00000000000c5947 */ /* 0x000fea0003800000 */
[----:B------:R-:W5:Y:S02]  /*3db0*/  LDG.E.U8 R98, desc[UR38][R10.64+0x18] ;  /* 0x000018260a627981 */ /* 0x000f64000c1e1100 */
[----:B-----5:R-:W-:-:S05]  /*3dc0*/  PRMT R4, R98, 0x8880, RZ ;  /* 0x0000888062047816 */ /* 0x020fca00000000ff */
[----:B------:R-:W-:-:S07]  /*3dd0*/  IMAD R23, R4, R91, RZ ;  /* 0x0000005b04177224 */ /* 0x000fce00078e02ff */
.L_x_123:
[----:B------:R-:W-:Y:S05]  /*3de0*/  BSYNC B1 ;  /* 0x0000000000017941 */ /* 0x000fea0003800000 */
.L_x_122:
[----:B0-----:R-:W-:Y:S01]  /*3df0*/  @!P5 IMAD R5, R36, R90, R23 ;  /* 0x0000005a2405d224 */ /* 0x001fe200078e0217 */
[----:B------:R-:W-:Y:S04]  /*3e00*/  BSSY B1, `(.L_x_124) ;  /* 0x0000006000017945 */ /* 0x000fe80003800000 */
[----:B------:R0:W-:Y:S01]  /*3e10*/  @!P5 STG.E.U8 desc[UR38][R6.64+0x18], R5 ;  /* 0x000018050600d986 */ /* 0x0001e2000c101126 */
[----:B------:R-:W-:Y:S05]  /*3e20*/  @P1 BRA `(.L_x_125) ;  /* 0x00000000000c1947 */ /* 0x000fea0003800000 */
[----:B------:R-:W5:Y:S02]  /*3e30*/  LDG.E.U8 R98, desc[UR38][R10.64+0x19] ;  /* 0x000019260a627981 */ /* 0x000f64000c1e1100 */
[----:B-----5:R-:W-:-:S05]  /*3e40*/  PRMT R4, R98, 0x8880, RZ ;  /* 0x0000888062047816 */ /* 0x020fca00000000ff */
[----:B------:R-:W-:-:S07]  /*3e50*/  IMAD R23, R4, R91, RZ ;  /* 0x0000005b04177224 */ /* 0x000fce00078e02ff */
.L_x_125:
[----:B------:R-:W-:Y:S05]  /*3e60*/  BSYNC B1 ;  /* 0x0000000000017941 */ /* 0x000fea0003800000 */
.L_x_124:
        /* <DEDUP_REMOVED lines=11> */
.L_x_127:
[----:B------:R-:W-:Y:S05]  /*3f20*/  BSYNC B1 ;  /* 0x0000000000017941 */ /* 0x000fea0003800000 */
.L_x_126:
[----:B0-----:R-:W-:Y:S01]  /*3f30*/  @!P4 IMAD R5, R38, R90, R23 ;  /* 0x0000005a2605c224 */ /* 0x001fe200078e0217 */
[----:B------:R-:W-:Y:S04]  /*3f40*/  BSSY B1, `(.L_x_128) ;  /* 0x0000006000017945 */ /* 0x000fe80003800000 */
[----:B------:R0:W-:Y:S01]  /*3f50*/  @!P4 STG.E.U8 desc[UR38][R8.64+0x18], R5 ;  /* 0x000018050800c986 */ /* 0x0001e2000c101126 */
[----:B------:R-:W-:Y:S05]  /*3f60*/  @P3 BRA `(.L_x_129) ;  /* 0x00000000000c3947 */ /* 0x000fea0003800000 */
[----:B------:R-:W5:Y:S02]  /*3f70*/  LDG.E.U8 R98, desc[UR38][R12.64+0x19] ;  /* 0x000019260c627981 */ /* 0x000f64000c1e1100 */
[----:B-----5:R-:W-:-:S05]  /*3f80*/  PRMT R4, R98, 0x8880, RZ ;  /* 0x0000888062047816 */ /* 0x020fca00000000ff */
[----:B------:R-:W-:-:S07]  /*3f90*/  IMAD R23, R4, R91, RZ ;  /* 0x0000005b04177224 */ /* 0x000fce00078e02ff */
.L_x_129:
[----:B------:R-:W-:Y:S05]  /*3fa0*/  BSYNC B1 ;  /* 0x0000000000017941 */ /* 0x000fea0003800000 */
.L_x_128:
[----:B------:R-:W-:Y:S01]  /*3fb0*/  @!P3 IMAD R39, R39, R90, R23 ;  /* 0x0000005a2727b224 */ /* 0x000fe200078e0217 */
[----:B------:R-:W-:Y:S04]  /*3fc0*/  BSSY B1, `(.L_x_130) ;  /* 0x0000006000017945 */ /* 0x000fe80003800000 */
[----:B------:R0:W-:Y:S01]  /*3fd0*/  @!P3 STG.E.U8 desc[UR38][R8.64+0x19], R39 ;  /* 0x000019270800b986 */ /* 0x0001e2000c101126 */
[----:B------:R-:W-:Y:S05]  /*3fe0*/  @P5 BRA `(.L_x_131) ;  /* 0x00000000000c5947 */ /* 0x000fea0003800000 */
[----:B------:R-:W5:Y:S02]  /*3ff0*/  LDG.E.U8 R98, desc[UR38][R10.64+0x20] ;  /* 0x000020260a627981 */ /* 0x000f64000c1e1100 */
[----:B-----5:R-:W-:-:S05]  /*4000*/  PRMT R4, R98, 0x8880, RZ ;  /* 0x0000888062047816 */ /* 0x020fca00000000ff */
[----:B------:R-:W-:-:S07]  /*4010*/  IMAD R23, R4, R91, RZ ;  /* 0x0000005b04177224 */ /* 0x000fce00078e02ff */
.L_x_131:
[----:B------:R-:W-:Y:S05]  /*4020*/  BSYNC B1 ;  /* 0x0000000000017941 */ /* 0x000fea0003800000 */
.L_x_130:
[----:B0-----:R-:W-:Y:S01]  /*4030*/  @!P5 IMAD R5, R40, R90, R23 ;  /* 0x0000005a2805d224 */ /* 0x001fe200078e0217 */
[----:B------:R-:W-:Y:S04]  /*4040*/  BSSY B1, `(.L_x_132) ;  /* 0x0000006000017945 */ /* 0x000fe80003800000 */
[----:B------:R0:W-:Y:S01]  /*4050*/  @!P5 STG.E.U8 desc[UR38][R6.64+0x20], R5 ;  /* 0x000020050600d986 */ /* 0x0001e2000c101126 */
[----:B------:R-:W-:Y:S05]  /*4060*/  @P1 BRA `(.L_x_133) ;  /* 0x00000000000c1947 */ /* 0x000fea0003800000 */
[----:B------:R-:W5:Y:S02]  /*4070*/  LDG.E.U8 R98, desc[UR38][R10.64+0x21] ;  /* 0x000021260a627981 */ /* 0x000f64000c1e1100 */
[----:B-----5:R-:W-:-:S05]  /*4080*/  PRMT R4, R98, 0x8880, RZ ;  /* 0x0000888062047816 */ /* 0x020fca00000000ff */
[----:B------:R-:W-:-:S07]  /*4090*/  IMAD R23, R4, R91, RZ ;  /* 0x0000005b04177224 */ /* 0x000fce00078e02ff */
.L_x_133:
[----:B------:R-:W-:Y:S05]  /*40a0*/  BSYNC B1 ;  /* 0x0000000000017941 */ /* 0x000fea0003800000 */
.L_x_132:
        /* <DEDUP_REMOVED lines=11> */
.L_x_135:
[----:B------:R-:W-:Y:S05]  /*4160*/  BSYNC B1 ;  /* 0x0000000000017941 */ /* 0x000fea0003800000 */
.L_x_134:
[----:B0-----:R-:W-:Y:S01]  /*4170*/  @!P4 IMAD R5, R42, R90, R23 ;  /* 0x0000005a2a05c224 */ /* 0x001fe200078e0217 */
[----:B------:R-:W-:Y:S04]  /*4180*/  BSSY B1, `(.L_x_136) ;  /* 0x0000006000017945 */ /* 0x000fe80003800000 */
[----:B------:R0:W-:Y:S01]  /*4190*/  @!P4 STG.E.U8 desc[UR38][R8.64+0x20], R5 ;  /* 0x000020050800c986 */ /* 0x0001e2000c101126 */
[----:B------:R-:W-:Y:S05]  /*41a0*/  @P3 BRA `(.L_x_137) ;  /* 0x00000000000c3947 */ /* 0x000fea0003800000 */
[----:B------:R-:W5:Y:S02]  /*41b0*/  LDG.E.U8 R98, desc[UR38][R12.64+0x21] ;  /* 0x000021260c627981 */ /* 0x000f64000c1e1100 */
[----:B-----5:R-:W-:-:S05]  /*41c0*/  PRMT R4, R98, 0x8880, RZ ;  /* 0x0000888062047816 */ /* 0x020fca00000000ff */
[----:B------:R-:W-:-:S07]  /*41d0*/  IMAD R23, R4, R91, RZ ;  /* 0x0000005b04177224 */ /* 0x000fce00078e02ff */
.L_x_137:
[----:B------:R-:W-:Y:S05]  /*41e0*/  BSYNC B1 ;  /* 0x0000000000017941 */ /* 0x000fea0003800000 */
.L_x_136:
[----:B------:R-:W-:Y:S01]  /*41f0*/  @!P3 IMAD R43, R43, R90, R23 ;  /* 0x0000005a2b2bb224 */ /* 0x000fe200078e0217 */
[----:B------:R-:W-:Y:S04]  /*4200*/  BSSY B1, `(.L_x_138) ;  /* 0x0000006000017945 */ /* 0x000fe80003800000 */
[----:B------:R0:W-:Y:S01]  /*4210*/  @!P3 STG.E.U8 desc[UR38][R8.64+0x21], R43 ;  /* 0x0000212b0800b986 */ /* 0x0001e2000c101126 */
[----:B------:R-:W-:Y:S05]  /*4220*/  @P5 BRA `(.L_x_139) ;  /* 0x00000000000c5947 */ /* 0x000fea0003800000 */
[----:B------:R-:W5:Y:S02]  /*4230*/  LDG.E.U8 R98, desc[UR38][R10.64+0x28] ;  /* 0x000028260a627981 */ /* 0x000f64000c1e1100 */
[----:B-----5:R-:W-:-:S05]  /*4240*/  PRMT R4, R98, 0x8880, RZ ;  /* 0x0000888062047816 */ /* 0x020fca00000000ff */
[----:B------:R-:W-:-:S07]  /*4250*/  IMAD R23, R4, R91, RZ ;  /* 0x0000005b04177224 */ /* 0x000fce00078e02ff */
.L_x_139:
[----:B------:R-:W-:Y:S05]  /*4260*/  BSYNC B1 ;  /* 0x0000000000017941 */ /* 0x000fea0003800000 */
.L_x_138:
[----:B0-----:R-:W-:Y:S01]  /*4270*/  @!P5 IMAD R5, R44, R90, R23 ;  /* 0x0000005a2c05d224 */ /* 0x001fe200078e0217 */
[----:B------:R-:W-:Y:S04]  /*4280*/  BSSY B1, `(.L_x_140) ;  /* 0x0000006000017945 */ /* 0x000fe80003800000 */
[----:B------:R0:W-:Y:S01]  /*4290*/  @!P5 STG.E.U8 desc[UR38][R6.64+0x28], R5 ;  /* 0x000028050600d986 */ /* 0x0001e2000c101126 */
[----:B------:R-:W-:Y:S05]  /*42a0*/  @P1 BRA `(.L_x_141) ;  /* 0x00000000000c1947 */ /* 0x000fea0003800000 */
[----:B------:R-:W5:Y:S02]  /*42b0*/  LDG.E.U8 R98, desc[UR38][R10.64+0x29] ;  /* 0x000029260a627981 */ /* 0x000f64000c1e1100 */
[----:B-----5:R-:W-:-:S05]  /*42c0*/  PRMT R4, R98, 0x8880, RZ ;  /* 0x0000888062047816 */ /* 0x020fca00000000ff */
[----:B------:R-:W-:-:S07]  /*42d0*/  IMAD R23, R4, R91, RZ ;  /* 0x0000005b04177224 */ /* 0x000fce00078e02ff */
.L_x_141:
[----:B------:R-:W-:Y:S05]  /*42e0*/  BSYNC B1 ;  /* 0x0000000000017941 */ /* 0x000fea0003800000 */
.L_x_140:
        /* <DEDUP_REMOVED lines=11> */
.L_x_143:
[----:B------:R-:W-:Y:S05]  /*43a0*/  BSYNC B1 ;  /* 0x0000000000017941 */ /* 0x000fea0003800000 */
.L_x_142:
[----:B0-----:R-:W-:Y:S01]  /*43b0*/  @!P4 IMAD R5, R46, R90, R23 ;  /* 0x0000005a2e05c224 */ /* 0x001fe200078e0217 */
[----:B------:R-:W-:Y:S04]  /*43c0*/  BSSY B1, `(.L_x_144) ;  /* 0x0000006000017945 */ /* 0x000fe80003800000 */
[----:B------:R0:W-:Y:S01]  /*43d0*/  @!P4 STG.E.U8 desc[UR38][R8.64+0x28], R5 ;  /* 0x000028050800c986 */ /* 0x0001e2000c101126 */
[----:B------:R-:W-:Y:S05]  /*43e0*/  @P3 BRA `(.L_x_145) ;  /* 0x00000000000c3947 */ /* 0x000fea0003800000 */
[----:B------:R-:W5:Y:S02]  /*43f0*/  LDG.E.U8 R98, desc[UR38][R12.64+0x29] ;  /* 0x000029260c627981 */ /* 0x000f64000c1e1100 */
[----:B-----5:R-:W-:-:S05]  /*4400*/  PRMT R4, R98, 0x8880, RZ ;  /* 0x0000888062047816 */ /* 0x020fca00000000ff */
[----:B------:R-:W-:-:S07]  /*4410*/  IMAD R23, R4, R91, RZ ;  /* 0x0000005b04177224 */ /* 0x000fce00078e02ff */
.L_x_145:
[----:B------:R-:W-:Y:S05]  /*4420*/  BSYNC B1 ;  /* 0x0000000000017941 */ /* 0x000fea0003800000 */
.L_x_144:
[----:B------:R-:W-:Y:S01]  /*4430*/  @!P3 IMAD R47, R47, R90, R23 ;  /* 0x0000005a2f2fb224 */ /* 0x000fe200078e0217 */
[----:B------:R-:W-:Y:S04]  /*4440*/  BSSY B1, `(.L_x_146) ;  /* 0x0000006000017945 */ /* 0x000fe80003800000 */
[----:B------:R0:W-:Y:S01]  /*4450*/  @!P3 STG.E.U8 desc[UR38][R8.64+0x29], R47 ;  /* 0x0000292f0800b986 */ /* 0x0001e2000c101126 */
[----:B------:R-:W-:Y:S05]  /*4460*/  @P5 BRA `(.L_x_147) ;  /* 0x00000000000c5947 */ /* 0x000fea0003800000 */
[----:B------:R-:W5:Y:S02]  /*4470*/  LDG.E.U8 R98, desc[UR38][R10.64+0x30] ;  /* 0x000030260a627981 */ /* 0x000f64000c1e1100 */
[----:B-----5:R-:W-:-:S05]  /*4480*/  PRMT R4, R98, 0x8880, RZ ;  /* 0x0000888062047816 */ /* 0x020fca00000000ff */
[----:B------:R-:W-:-:S07]  /*4490*/  IMAD R23, R4, R91, RZ ;  /* 0x0000005b04177224 */ /* 0x000fce00078e02ff */
.L_x_147:
[----:B------:R-:W-:Y:S05]  /*44a0*/  BSYNC B1 ;  /* 0x0000000000017941 */ /* 0x000fea0003800000 */
.L_x_146:
[----:B0-----:R-:W-:Y:S01]  /*44b0*/  @!P5 IMAD R5, R48, R90, R23 ;  /* 0x0000005a3005d224 */ /* 0x001fe200078e0217 */
[----:B------:R-:W-:Y:S04]  /*44c0*/  BSSY B1, `(.L_x_148) ;  /* 0x0000006000017945 */ /* 0x000fe80003800000 */
[----:B------:R0:W-:Y:S01]  /*44d0*/  @!P5 STG.E.U8 desc[UR38][R6.64+0x30], R5 ;  /* 0x000030050600d986 */ /* 0x0001e2000c101126 */
[----:B------:R-:W-:Y:S05]  /*44e0*/  @P1 BRA `(.L_x_149) ;  /* 0x00000000000c1947 */ /* 0x000fea0003800000 */
[----:B------:R-:W5:Y:S02]  /*44f0*/  LDG.E.U8 R98, desc[UR38][R10.64+0x31] ;  /* 0x000031260a627981 */ /* 0x000f64000c1e1100 */
[----:B-----5:R-:W-:-:S05]  /*4500*/  PRMT R4, R98, 0x8880, RZ ;  /* 0x0000888062047816 */ /* 0x020fca00000000ff */
[----:B------:R-:W-:-:S07]  /*4510*/  IMAD R23, R4, R91, RZ ;  /* 0x0000005b04177224 */ /* 0x000fce00078e02ff */
.L_x_149:
[----:B------:R-:W-:Y:S05]  /*4520*/  BSYNC B1 ;  /* 0x0000000000017941 */ /* 0x000fea0003800000 */
.L_x_148:
[----:B------:R-:W-:Y:S01]  /*4530*/  ISETP.LT.OR P4, PT, R3, 0x31, !P0 ;  /* 0x000000310300780c */ /* 0x000fe20004781670 */
[----:B------:R-:W-:Y:S01]  /*4540*/  @!P1 IMAD R49, R49, R90, R23 ;  /* 0x0000005a31319224 */ /* 0x000fe200078e0217 */
[----:B------:R-:W-:Y:S01]  /*4550*/  BSSY B1, `(.L_x_150) ;  /* 0x000000a000017945 */ /* 0x000fe20003800000 */
[C---:B------:R-:W-:Y:S02]  /*4560*/  ISETP.LT.OR P3, PT, R3.reuse, 0x32, !P0 ;  /* 0x000000320300780c */ /* 0x040fe40004761670 */
[C---:B------:R-:W-:Y:S01]  /*4570*/  ISETP.LT.OR P5, PT, R3.reuse, 0x39, !P0 ;  /* 0x000000390300780c */ /* 0x040fe200047a1670 */
[----:B------:R0:W-:Y:S01]  /*4580*/  @!P1 STG.E.U8 desc[UR38][R6.64+0x31], R49 ;  /* 0x0000313106009986 */ /* 0x0001e2000c101126 */
[C---:B------:R-:W-:Y:S02]  /*4590*/  ISETP.LT.OR P1, PT, R3.reuse, 0x39, !P2 ;  /* 0x000000390300780c */ /* 0x040fe40005721670 */
[----:B------:R-:W-:-:S04]  /*45a0*/  ISETP.LT.OR P2, PT, R3, 0x3a, !P2 ;  /* 0x0000003a0300780c */ /* 0x000fc80005741670 */
[----:B------:R-:W-:Y:S09]  /*45b0*/  @P4 BRA `(.L_x_151) ;  /* 0x00000000000c4947 */ /* 0x000ff20003800000 */
[----:B------:R-:W5:Y:S02]  /*45c0*/  LDG.E.U8 R98, desc[UR38][R12.64+0x30] ;  /* 0x000030260c627981 */ /* 0x000f64000c1e1100 */
[----:B-----5:R-:W-:-:S05]  /*45d0*/  PRMT R4, R98, 0x8880, RZ ;  /* 0x0000888062047816 */ /* 0x020fca00000000ff */
[----:B------:R-:W-:-:S07]  /*45e0*/  IMAD R23, R4, R91, RZ ;  /* 0x0000005b04177224 */ /* 0x000fce00078e02ff */
.L_x_151:
[----:B------:R-:W-:Y:S05]  /*45f0*/  BSYNC B1 ;  /* 0x0000000000017941 */ /* 0x000fea0003800000 */
.L_x_150:
[----:B0-----:R-:W-:Y:S01]  /*4600*/  @!P4 IMAD R5, R50, R90, R23 ;  /* 0x0000005a3205c224 */ /* 0x001fe200078e0217 */
[----:B------:R-:W-:Y:S04]  /*4610*/  BSSY B1, `(.L_x_152) ;  /* 0x0000006000017945 */ /* 0x000fe80003800000 */
[----:B------:R0:W-:Y:S01]  /*4620*/  @!P4 STG.E.U8 desc[UR38][R8.64+0x30], R5 ;  /* 0x000030050800c986 */ /* 0x0001e2000c101126 */
[----:B------:R-:W-:Y:S05]  /*4630*/  @P3 BRA `(.L_x_153) ;  /* 0x00000000000c3947 */ /* 0x000fea0003800000 */
[----:B------:R-:W5:Y:S02]  /*4640*/  LDG.E.U8 R98, desc[UR38][R12.64+0x31] ;  /* 0x000031260c627981 */ /* 0x000f64000c1e1100 */
[----:B-----5:R-:W-:-:S05]  /*4650*/  PRMT R4, R98, 0x8880, RZ ;  /* 0x0000888062047816 */ /* 0x020fca00000000ff */
[----:B------:R-:W-:-:S07]  /*4660*/  IMAD R23, R4, R91, RZ ;  /* 0x0000005b04177224 */ /* 0x000fce00078e02ff */
.L_x_153:
[----:B------:R-:W-:Y:S05]  /*4670*/  BSYNC B1 ;  /* 0x0000000000017941 */ /* 0x000fea0003800000 */
.L_x_152:
[----:B------:R-:W-:Y:S01]  /*4680*/  @!P3 IMAD R51, R51, R90, R23 ;  /* 0x0000005a3333b224 */ /* 0x000fe200078e0217 */
[----:B------:R-:W-:Y:S04]  /*4690*/  BSSY B1, `(.L_x_154) ;  /* 0x0000006000017945 */ /* 0x000fe80003800000 */
[----:B------:R0:W-:Y:S01]  /*46a0*/  @!P3 STG.E.U8 desc[UR38][R8.64+0x31], R51 ;  /* 0x000031330800b986 */ /* 0x0001e2000c101126 */
[----:B------:R-:W-:Y:S05]  /*46b0*/  @P1 BRA `(.L_x_155) ;  /* 0x00000000000c1947 */ /* 0x000fea0003800000 */
[----:B------:R-:W5:Y:S02]  /*46c0*/  LDG.E.U8 R98, desc[UR38][R10.64+0x38] ;  /* 0x000038260a627981 */ /* 0x000f64000c1e1100 */
[----:B-----5:R-:W-:-:S05]  /*46d0*/  PRMT R4, R98, 0x8880, RZ ;  /* 0x0000888062047816 */ /* 0x020fca00000000ff */
[----:B------:R-:W-:-:S07]  /*46e0*/  IMAD R23, R4, R91, RZ ;  /* 0x0000005b04177224 */ /* 0x000fce00078e02ff */
.L_x_155:
[----:B------:R-:W-:Y:S05]  /*46f0*/  BSYNC B1 ;  /* 0x0000000000017941 */ /* 0x000fea0003800000 */
.L_x_154:
[----:B0-----:R-:W-:Y:S01]  /*4700*/  @!P1 IMAD R5, R52, R90, R23 ;  /* 0x0000005a34059224 */ /* 0x001fe200078e0217 */
[----:B------:R-:W-:Y:S04]  /*4710*/  BSSY B1, `(.L_x_156) ;  /* 0x0000006000017945 */ /* 0x000fe80003800000 */
[----:B------:R0:W-:Y:S01]  /*4720*/  @!P1 STG.E.U8 desc[UR38][R6.64+0x38], R5 ;  /* 0x0000380506009986 */ /* 0x0001e2000c101126 */
[----:B------:R-:W-:Y:S05]  /*4730*/  @P2 BRA `(.L_x_157) ;  /* 0x00000000000c2947 */ /* 0x000fea0003800000 */
[----:B------:R-:W5:Y:S02]  /*4740*/  LDG.E.U8 R98, desc[UR38][R10.64+0x39] ;  /* 0x000039260a627981 */ /* 0x000f64000c1e1100 */
[----:B-----5:R-:W-:-:S05]  /*4750*/  PRMT R4, R98, 0x8880, RZ ;  /* 0x0000888062047816 */ /* 0x020fca00000000ff */
[----:B------:R-:W-:-:S07]  /*4760*/  IMAD R23, R4, R91, RZ ;  /* 0x0000005b04177224 */ /* 0x000fce00078e02ff */
.L_x_157:
[----:B------:R-:W-:Y:S05]  /*4770*/  BSYNC B1 ;  /* 0x0000000000017941 */ /* 0x000fea0003800000 */
.L_x_156:
[----:B------:R-:W-:Y:S01]  /*4780*/  @!P2 IMAD R53, R53, R90, R23 ;  /* 0x0000005a3535a224 */ /* 0x000fe200078e0217 */
[----:B------:R-:W-:Y:S04]  /*4790*/  BSSY B1, `(.L_x_158) ;  /* 0x0000006000017945 */ /* 0x000fe80003800000 */
[----:B------:R0:W-:Y:S01]  /*47a0*/  @!P2 STG.E.U8 desc[UR38][R6.64+0x39], R53 ;  /* 0x000039350600a986 */ /* 0x0001e2000c101126 */
[----:B------:R-:W-:Y:S05]  /*47b0*/  @P5 BRA `(.L_x_159) ;  /* 0x00000000000c5947 */ /* 0x000fea0003800000 */
[----:B------:R-:W5:Y:S02]  /*47c0*/  LDG.E.U8 R98, desc[UR38][R12.64+0x38] ;  /* 0x000038260c627981 */ /* 0x000f64000c1e1100 */
[----:B-----5:R-:W-:-:S05]  /*47d0*/  PRMT R4, R98, 0x8880, RZ ;  /* 0x0000888062047816 */ /* 0x020fca00000000ff */
[----:B------:R-:W-:-:S07]  /*47e0*/  IMAD R23, R4, R91, RZ ;  /* 0x0000005b04177224 */ /* 0x000fce00078e02ff */
.L_x_159:
[----:B------:R-:W-:Y:S05]  /*47f0*/  BSYNC B1 ;  /* 0x0000000000017941 */ /* 0x000fea0003800000 */
.L_x_158:
[----:B0-----:R-:W-:Y:S01]  /*4800*/  @!P5 IMAD R5, R54, R90, R23 ;  /* 0x0000005a3605d224 */ /* 0x001fe200078e0217 */
[----:B------:R-:W-:Y:S01]  /*4810*/  ISETP.LT.OR P0, PT, R3, 0x3a, !P0 ;  /* 0x0000003a0300780c */ /* 0x000fe20004701670 */
[----:B------:R-:W-:Y:S03]  /*4820*/  BSSY B1, `(.L_x_160) ;  /* 0x0000006000017945 */ /* 0x000fe60003800000 */
[----:B------:R0:W-:Y:S09]  /*4830*/  @!P5 STG.E.U8 desc[UR38][R8.64+0x38], R5 ;  /* 0x000038050800d986 */ /* 0x0001f2000c101126 */
[----:B------:R-:W-:Y:S05]  /*4840*/  @P0 BRA `(.L_x_161) ;  /* 0x00000000000c0947 */ /* 0x000fea0003800000 */
[----:B------:R-:W5:Y:S02]  /*4850*/  LDG.E.U8 R98, desc[UR38][R12.64+0x39] ;  /* 0x000039260c627981 */ /* 0x000f64000c1e1100 */
[----:B-----5:R-:W-:-:S05]  /*4860*/  PRMT R4, R98, 0x8880, RZ ;  /* 0x0000888062047816 */ /* 0x020fca00000000ff */
[----:B------:R-:W-:-:S07]  /*4870*/  IMAD R23, R4, R91, RZ ;  /* 0x0000005b04177224 */ /* 0x000fce00078e02ff */
.L_x_161:
[----:B------:R-:W-:Y:S05]  /*4880*/  BSYNC B1 ;  /* 0x0000000000017941 */ /* 0x000fea0003800000 */
.L_x_160:
[----:B------:R-:W-:Y:S01]  /*4890*/  IMAD R23, R55, R90, R23 ;  /* 0x0000005a37177224 */ /* 0x000fe200078e0217 */
[----:B------:R-:W-:Y:S06]  /*48a0*/  @P0 BRA `(.L_x_162) ;  /* 0x0000000c00180947 */ /* 0x000fec0003800000 */
[----:B------:R0:W-:Y:S01]  /*48b0*/  STG.E.U8 desc[UR38][R8.64+0x39], R23 ;  /* 0x0000391708007986 */ /* 0x0001e2000c101126 */
[----:B------:R-:W-:Y:S05]  /*48c0*/  BRA `(.L_x_162) ;  /* 0x0000000c00107947 */ /* 0x000fea0003800000 */
.L_x_33:
[C---:B------:R-:W-:Y:S02]  /*48d0*/  ISETP.GE.AND P2, PT, R99.reuse, 0x1, PT ;  /* 0x000000016300780c */ /* 0x040fe40003f46270 */
[----:B------:R-:W-:Y:S02]  /*48e0*/  ISETP.GE.AND P1, PT, R99, 0x9, PT ;  /* 0x000000096300780c */ /* 0x000fe40003f26270 */
[C---:B------:R-:W-:Y:S02]  /*48f0*/  ISETP.LT.OR P4, PT, R3.reuse, 0x1, !P2 ;  /* 0x000000010300780c */ /* 0x040fe40005781670 */
[C---:B------:R-:W-:Y:S02]  /*4900*/  ISETP.LT.OR P5, PT, R3.reuse, 0x2, !P2 ;  /* 0x000000020300780c */ /* 0x040fe400057a1670 */
[C---:B------:R-:W-:Y:S02]  /*4910*/  ISETP.LT.OR P0, PT, R3.reuse, 0x1, !P1 ;  /* 0x000000010300780c */ /* 0x040fe40004f01670 */
[----:B------:R-:W-:-:S07]  /*4920*/  ISETP.LT.OR P3, PT, R3, 0x2, !P1 ;  /* 0x000000020300780c */ /* 0x000fce0004f61670 */
[-C--:B------:R-:W-:Y:S02]  /*4930*/  @!P4 IMAD R11, R56, R90.reuse, RZ ;  /* 0x0000005a380bc224 */ /* 0x080fe400078e02ff */
[-C--:B------:R-:W-:Y:S02]  /*4940*/  @!P5 IMAD R57, R57, R90.reuse, RZ ;  /* 0x0000005a3939d224 */ /* 0x080fe400078e02ff */
[-C--:B------:R-:W-:Y:S01]  /*4950*/  @!P0 IMAD R13, R58, R90.reuse, RZ ;  /* 0x0000005a3a0d8224 */ /* 0x080fe200078e02ff */
[----:B------:R0:W-:Y:S01]  /*4960*/  @!P4 STG.E.U8 desc[UR38][R14.64], R11 ;  /* 0x0000000b0e00c986 */ /* 0x0001e2000c101126 */
[----:B------:R-:W-:Y:S01]  /*4970*/  ISETP.LT.OR P4, PT, R3, 0x9, !P2 ;  /* 0x000000090300780c */ /* 0x000fe20005781670 */
[----:B------:R-:W-:Y:S02]  /*4980*/  @!P3 IMAD R59, R59, R90, RZ ;  /* 0x0000005a3b3bb224 */ /* 0x000fe400078e02ff */
[----:B------:R-:W-:Y:S01]  /*4990*/  @!P5 STG.E.U8 desc[UR38][R14.64+0x1], R57 ;  /* 0x000001390e00d986 */ /* 0x000fe2000c101126 */
[----:B------:R-:W-:-:S03]  /*49a0*/  ISETP.LT.OR P5, PT, R3, 0xa, !P2 ;  /* 0x0000000a0300780c */ /* 0x000fc600057a1670 */
[----:B------:R1:W-:Y:S01]  /*49b0*/  @!P0 STG.E.U8 desc[UR38][R4.64], R13 ;  /* 0x0000000d04008986 */ /* 0x0003e2000c101126 */
[----:B------:R-:W-:-:S03]  /*49c0*/  ISETP.LT.OR P0, PT, R3, 0x9, !P1 ;  /* 0x000000090300780c */ /* 0x000fc60004f01670 */
[----:B------:R-:W-:Y:S01]  /*49d0*/  @!P3 STG.E.U8 desc[UR38][R4.64+0x1], R59 ;  /* 0x0000013b0400b986 */ /* 0x000fe2000c101126 */
[----:B------:R-:W-:Y:S01]  /*49e0*/  ISETP.LT.OR P3, PT, R3, 0xa, !P1 ;  /* 0x0000000a0300780c */ /* 0x000fe20004f61670 */
[----:B------:R-:W-:-:S04]  /*49f0*/  @!P4 IMAD R21, R60, R90, RZ ;  /* 0x0000005a3c15c224 */ /* 0x000fc800078e02ff */
[-C--:B------:R-:W-:Y:S01]  /*4a00*/  @!P5 IMAD R61, R61, R90.reuse, RZ ;  /* 0x0000005a3d3dd224 */ /* 0x080fe200078e02ff */
[----:B------:R2:W-:Y:S01]  /*4a10*/  @!P4 STG.E.U8 desc[UR38][R14.64+0x8], R21 ;  /* 0x000008150e00c986 */ /* 0x0005e2000c101126 */
[C---:B------:R-:W-:Y:S02]  /*4a20*/  ISETP.LT.OR P4, PT, R3.reuse, 0x11, !P2 ;  /* 0x000000110300780c */ /* 0x040fe40005781670 */
[-C--:B0-----:R-:W-:Y:S01]  /*4a30*/  @!P0 IMAD R11, R62, R90.reuse, RZ ;  /* 0x0000005a3e0b8224 */ /* 0x081fe200078e02ff */
[----:B------:R-:W-:Y:S01]  /*4a40*/  @!P5 STG.E.U8 desc[UR38][R14.64+0x9], R61 ;  /* 0x0000093d0e00d986 */ /* 0x000fe2000c101126 */
[----:B------:R-:W-:Y:S02]  /*4a50*/  ISETP.LT.OR P5, PT, R3, 0x12, !P2 ;  /* 0x000000120300780c */ /* 0x000fe400057a1670 */
[----:B------:R-:W-:Y:S01]  /*4a60*/  @!P3 IMAD R63, R63, R90, RZ ;  /* 0x0000005a3f3fb224 */ /* 0x000fe200078e02ff */
[----:B------:R0:W-:Y:S01]  /*4a70*/  @!P0 STG.E.U8 desc[UR38][R4.64+0x8], R11 ;  /* 0x0000080b04008986 */ /* 0x0001e2000c101126 */
[----:B------:R-:W-:-:S03]  /*4a80*/  ISETP.LT.OR P0, PT, R3, 0x11, !P1 ;  /* 0x000000110300780c */ /* 0x000fc60004f01670 */
[----:B------:R-:W-:Y:S01]  /*4a90*/  @!P3 STG.E.U8 desc[UR38][R4.64+0x9], R63 ;  /* 0x0000093f0400b986 */ /* 0x000fe2000c101126 */
[----:B------:R-:W-:Y:S01]  /*4aa0*/  ISETP.LT.OR P3, PT, R3, 0x12, !P1 ;  /* 0x000000120300780c */ /* 0x000fe20004f61670 */
[----:B-1----:R-:W-:-:S04]  /*4ab0*/  @!P4 IMAD R13, R64, R90, RZ ;  /* 0x0000005a400dc224 */ /* 0x002fc800078e02ff */
[-C--:B------:R-:W-:Y:S01]  /*4ac0*/  @!P5 IMAD R65, R65, R90.reuse, RZ ;  /* 0x0000005a4141d224 */ /* 0x080fe200078e02ff */
[----:B------:R1:W-:Y:S01]  /*4ad0*/  @!P4 STG.E.U8 desc[UR38][R14.64+0x10], R13 ;  /* 0x0000100d0e00c986 */ /* 0x0003e2000c101126 */
[C---:B------:R-:W-:Y:S02]  /*4ae0*/  ISETP.LT.OR P4, PT, R3.reuse, 0x19, !P2 ;  /* 0x000000190300780c */ /* 0x040fe40005781670 */
[-C--:B--2---:R-:W-:Y:S01]  /*4af0*/  @!P0 IMAD R21, R66, R90.reuse, RZ ;  /* 0x0000005a42158224 */ /* 0x084fe200078e02ff */
[----:B------:R-:W-:Y:S01]  /*4b00*/  @!P5 STG.E.U8 desc[UR38][R14.64+0x11], R65 ;  /* 0x000011410e00d986 */ /* 0x000fe2000c101126 */
[----:B------:R-:W-:Y:S02]  /*4b10*/  ISETP.LT.OR P5, PT, R3, 0x1a, !P2 ;  /* 0x0000001a0300780c */ /* 0x000fe400057a1670 */
[----:B------:R-:W-:Y:S01]  /*4b20*/  @!P3 IMAD R67, R67, R90, RZ ;  /* 0x0000005a4343b224 */ /* 0x000fe200078e02ff */
[----:B------:R2:W-:Y:S01]  /*4b30*/  @!P0 STG.E.U8 desc[UR38][R4.64+0x10], R21 ;  /* 0x0000101504008986 */ /* 0x0005e2000c101126 */
[----:B------:R-:W-:-:S03]  /*4b40*/  ISETP.LT.OR P0, PT, R3, 0x19, !P1 ;  /* 0x000000190300780c */ /* 0x000fc60004f01670 */
[----:B------:R-:W-:Y:S01]  /*4b50*/  @!P3 STG.E.U8 desc[UR38][R4.64+0x11], R67 ;  /* 0x000011430400b986 */ /* 0x000fe2000c101126 */
[----:B------:R-:W-:Y:S01]  /*4b60*/  ISETP.LT.OR P3, PT, R3, 0x1a, !P1 ;  /* 0x0000001a0300780c */ /* 0x000fe20004f61670 */
[----:B0-----:R-:W-:-:S04]  /*4b70*/  @!P4 IMAD R11, R68, R90, RZ ;  /* 0x0000005a440bc224 */ /* 0x001fc800078e02ff */
[-C--:B------:R-:W-:Y:S01]  /*4b80*/  @!P5 IMAD R69, R69, R90.reuse, RZ ;  /* 0x0000005a4545d224 */ /* 0x080fe200078e02ff */
[----:B------:R0:W-:Y:S01]  /*4b90*/  @!P4 STG.E.U8 desc[UR38][R14.64+0x18], R11 ;  /* 0x0000180b0e00c986 */ /* 0x0001e2000c101126 */
[C---:B------:R-:W-:Y:S02]  /*4ba0*/  ISETP.LT.OR P4, PT, R3.reuse, 0x21, !P2 ;  /* 0x000000210300780c */ /* 0x040fe40005781670 */
[-C--:B-1----:R-:W-:Y:S01]  /*4bb0*/  @!P0 IMAD R13, R70, R90.reuse, RZ ;  /* 0x0000005a460d8224 */ /* 0x082fe200078e02ff */
[----:B------:R-:W-:Y:S01]  /*4bc0*/  @!P5 STG.E.U8 desc[UR38][R14.64+0x19], R69 ;  /* 0x000019450e00d986 */ /* 0x000fe2000c101126 */
[----:B------:R-:W-:Y:S02]  /*4bd0*/  ISETP.LT.OR P5, PT, R3, 0x22, !P2 ;  /* 0x000000220300780c */ /* 0x000fe400057a1670 */
[----:B------:R-:W-:Y:S01]  /*4be0*/  @!P3 IMAD R71, R71, R90, RZ ;  /* 0x0000005a4747b224 */ /* 0x000fe200078e02ff */
[----:B------:R1:W-:Y:S01]  /*4bf0*/  @!P0 STG.E.U8 desc[UR38][R4.64+0x18], R13 ;  /* 0x0000180d04008986 */ /* 0x0003e2000c101126 */
[----:B------:R-:W-:-:S03]  /*4c00*/  ISETP.LT.OR P0, PT, R3, 0x21, !P1 ;  /* 0x000000210300780c */ /* 0x000fc60004f01670 */
[----:B------:R-:W-:Y:S01]  /*4c10*/  @!P3 STG.E.U8 desc[UR38][R4.64+0x19], R71 ;  /* 0x000019470400b986 */ /* 0x000fe2000c101126 */
[----:B------:R-:W-:Y:S01]  /*4c20*/  ISETP.LT.OR P3, PT, R3, 0x22, !P1 ;  /* 0x000000220300780c */ /* 0x000fe20004f61670 */
[----:B--2---:R-:W-:-:S04]  /*4c30*/  @!P4 IMAD R21, R72, R90, RZ ;  /* 0x0000005a4815c224 */ /* 0x004fc800078e02ff */
        /* <DEDUP_REMOVED lines=32> */
[----:B------:R-:W-:-:S02]  /*4e40*/  ISETP.GE.AND P0, PT, R99, 0x81, PT ;  /* 0x000000816300780c */ /* 0x000fc40003f06270 */
[C---:B------:R-:W-:Y:S01]  /*4e50*/  ISETP.LT.OR P5, PT, R3.reuse, 0x39, !P1 ;  /* 0x000000390300780c */ /* 0x040fe20004fa1670 */
[----:B------:R-:W-:Y:S01]  /*4e60*/  @!P3 STG.E.U8 desc[UR38][R4.64+0x31], R83 ;  /* 0x000031530400b986 */ /* 0x000fe2000c101126 */
[C---:B------:R-:W-:Y:S01]  /*4e70*/  ISETP.LT.OR P1, PT, R3.reuse, 0x3a, !P1 ;  /* 0x0000003a0300780c */ /* 0x040fe20004f21670 */
[----:B--2---:R-:W-:Y:S01]  /*4e80*/  @!P4 IMAD R21, R84, R90, RZ ;  /* 0x0000005a5415c224 */ /* 0x004fe200078e02ff */
[----:B------:R-:W-:-:S03]  /*4e90*/  ISETP.LT.OR P3, PT, R3, 0x1, !P0 ;  /* 0x000000010300780c */ /* 0x000fc60004761670 */
[----:B------:R-:W-:Y:S01]  /*4ea0*/  @!P2 IMAD R85, R85, R90, RZ ;  /* 0x0000005a5555a224 */ /* 0x000fe200078e02ff */
[----:B------:R-:W-:Y:S01]  /*4eb0*/  @!P4 STG.E.U8 desc[UR38][R14.64+0x38], R21 ;  /* 0x000038150e00c986 */ /* 0x000fe2000c101126 */
[----:B------:R-:W-:-:S03]  /*4ec0*/  ISETP.LT.OR P4, PT, R3, 0x2, !P0 ;  /* 0x000000020300780c */ /* 0x000fc60004781670 */
[----:B------:R-:W-:Y:S01]  /*4ed0*/  @!P2 STG.E.U8 desc[UR38][R14.64+0x39], R85 ;  /* 0x000039550e00a986 */ /* 0x000fe2000c101126 */
[-C--:B0-----:R-:W-:Y:S01]  /*4ee0*/  @!P5 IMAD R11, R86, R90.reuse, RZ ;  /* 0x0000005a560bd224 */ /* 0x081fe200078e02ff */
[----:B------:R-:W-:Y:S01]  /*4ef0*/  ISETP.GE.AND P2, PT, R99, 0x89, PT ;  /* 0x000000896300780c */ /* 0x000fe20003f46270 */
[-C--:B------:R-:W-:Y:S02]  /*4f00*/  @!P1 IMAD R87, R87, R90.reuse, RZ ;  /* 0x0000005a57579224 */ /* 0x080fe400078e02ff */
[----:B-1----:R-:W-:Y:S01]  /*4f10*/  @!P3 IMAD R13, R24, R90, RZ ;  /* 0x0000005a180db224 */ /* 0x002fe200078e02ff */
[----:B------:R0:W-:Y:S01]  /*4f20*/  @!P5 STG.E.U8 desc[UR38][R4.64+0x38], R11 ;  /* 0x0000380b0400d986 */ /* 0x0001e2000c101126 */
[----:B------:R-:W-:-:S03]  /*4f30*/  ISETP.LT.OR P5, PT, R3, 0x1, !P2 ;  /* 0x000000010300780c */ /* 0x000fc600057a1670 */
[----:B------:R-:W-:Y:S01]  /*4f40*/  @!P4 IMAD R25, R25, R90, RZ ;  /* 0x0000005a1919c224 */ /* 0x000fe200078e02ff */
[----:B------:R1:W-:Y:S01]  /*4f50*/  @!P1 STG.E.U8 desc[UR38][R4.64+0x39], R87 ;  /* 0x0000395704009986 */ /* 0x0003e2000c101126 */
[----:B------:R-:W-:-:S03]  /*4f60*/  ISETP.LT.OR P1, PT, R3, 0x2, !P2 ;  /* 0x000000020300780c */ /* 0x000fc60005721670 */
[----:B------:R-:W-:Y:S01]  /*4f70*/  @!P3 STG.E.U8 desc[UR38][R6.64], R13 ;  /* 0x0000000d0600b986 */ /* 0x000fe2000c101126 */
[----:B------:R-:W-:-:S03]  /*4f80*/  ISETP.LT.OR P3, PT, R3, 0x9, !P0 ;  /* 0x000000090300780c */ /* 0x000fc60004761670 */
[----:B------:R-:W-:Y:S01]  /*4f90*/  @!P4 STG.E.U8 desc[UR38][R6.64+0x1], R25 ;  /* 0x000001190600c986 */ /* 0x000fe2000c101126 */
[----:B------:R-:W-:Y:S01]  /*4fa0*/  ISETP.LT.OR P4, PT, R3, 0xa, !P0 ;  /* 0x0000000a0300780c */ /* 0x000fe20004781670 */
[----:B0-----:R-:W-:-:S04]  /*4fb0*/  @!P5 IMAD R11, R26, R90, RZ ;  /* 0x0000005a1a0bd224 */ /* 0x001fc800078e02ff */
[-C--:B------:R-:W-:Y:S01]  /*4fc0*/  @!P1 IMAD R27, R27, R90.reuse, RZ ;  /* 0x0000005a1b1b9224 */ /* 0x080fe200078e02ff */
[----:B------:R0:W-:Y:S01]  /*4fd0*/  @!P5 STG.E.U8 desc[UR38][R8.64], R11 ;  /* 0x0000000b0800d986 */ /* 0x0001e2000c101126 */
[C---:B------:R-:W-:Y:S02]  /*4fe0*/  ISETP.LT.OR P5, PT, R3.reuse, 0x9, !P2 ;  /* 0x000000090300780c */ /* 0x040fe400057a1670 */
[-C--:B------:R-:W-:Y:S01]  /*4ff0*/  @!P3 IMAD R15, R28, R90.reuse, RZ ;  /* 0x0000005a1c0fb224 */ /* 0x080fe200078e02ff */
[----:B------:R-:W-:Y:S01]  /*5000*/  @!P1 STG.E.U8 desc[UR38][R8.64+0x1], R27 ;  /* 0x0000011b08009986 */ /* 0x000fe2000c101126 */
[----:B------:R-:W-:Y:S02]  /*5010*/  ISETP.LT.OR P1, PT, R3, 0xa, !P2 ;  /* 0x0000000a0300780c */ /* 0x000fe40005721670 */
[----:B------:R-:W-:Y:S01]  /*5020*/  @!P4 IMAD R29, R29, R90, RZ ;  /* 0x0000005a1d1dc224 */ /* 0x000fe200078e02ff */
[----:B------:R-:W-:Y:S01]  /*5030*/  @!P3 STG.E.U8 desc[UR38][R6.64+0x8], R15 ;  /* 0x0000080f0600b986 */ /* 0x000fe2000c101126 */
[----:B------:R-:W-:-:S03]  /*5040*/  ISETP.LT.OR P3, PT, R3, 0x11, !P0 ;  /* 0x000000110300780c */ /* 0x000fc60004761670 */
[----:B------:R-:W-:Y:S01]  /*5050*/  @!P4 STG.E.U8 desc[UR38][R6.64+0x9], R29 ;  /* 0x0000091d0600c986 */ /* 0x000fe2000c101126 */
[----:B------:R-:W-:Y:S01]  /*5060*/  ISETP.LT.OR P4, PT, R3, 0x12, !P0 ;  /* 0x000000120300780c */ /* 0x000fe20004781670 */
[----:B-1----:R-:W-:-:S04]  /*5070*/  @!P5 IMAD R5, R30, R90, RZ ;  /* 0x0000005a1e05d224 */ /* 0x002fc800078e02ff */
[-C--:B------:R-:W-:Y:S01]  /*5080*/  @!P1 IMAD R31, R31, R90.reuse, RZ ;  /* 0x0000005a1f1f9224 */ /* 0x080fe200078e02ff */
[----:B------:R1:W-:Y:S01]  /*5090*/  @!P5 STG.E.U8 desc[UR38][R8.64+0x8], R5 ;  /* 0x000008050800d986 */ /* 0x0003e2000c101126 */
[C---:B------:R-:W-:Y:S02]  /*50a0*/  ISETP.LT.OR P5, PT, R3.reuse, 0x11, !P2 ;  /* 0x000000110300780c */ /* 0x040fe400057a1670 */
[-C--:B0-----:R-:W-:Y:S01]  /*50b0*/  @!P3 IMAD R11, R32, R90.reuse, RZ ;  /* 0x0000005a200bb224 */ /* 0x081fe200078e02ff */
        /* <DEDUP_REMOVED lines=11> */
[-C--:B------:R-:W-:Y:S01]  /*5170*/  @!P3 IMAD R13, R36, R90.reuse, RZ ;  /* 0x0000005a240db224 */ /* 0x080fe200078e02ff */
        /* <DEDUP_REMOVED lines=32> */
[----:B------:R-:W-:-:S04]  /*5380*/  @!P1 IMAD R11, R46, R90, RZ ;  /* 0x0000005a2e0b9224 */ /* 0x000fc800078e02ff */
[-C--:B------:R-:W-:Y:S01]  /*5390*/  @!P3 IMAD R47, R47, R90.reuse, RZ ;  /* 0x0000005a2f2fb224 */ /* 0x080fe200078e02ff */
[----:B------:R1:W-:Y:S01]  /*53a0*/  @!P1 STG.E.U8 desc[UR38][R8.64+0x28], R11 ;  /* 0x0000280b08009986 */ /* 0x0003e2000c101126 */
[----:B------:R-:W-:Y:S02]  /*53b0*/  ISETP.LT.OR P1, PT, R3, 0x31, !P2 ;  /* 0x000000310300780c */ /* 0x000fe40005721670 */
[----:B------:R-:W-:Y:S01]  /*53c0*/  @!P4 IMAD R49, R49, R90, RZ ;  /* 0x0000005a3131c224 */ /* 0x000fe200078e02ff */
[----:B------:R2:W-:Y:S01]  /*53d0*/  @!P3 STG.E.U8 desc[UR38][R8.64+0x29], R47 ;  /* 0x0000292f0800b986 */ /* 0x0005e2000c101126 */
[C---:B------:R-:W-:Y:S02]  /*53e0*/  ISETP.LT.OR P3, PT, R3.reuse, 0x39, !P0 ;  /* 0x000000390300780c */ /* 0x040fe40004761670 */
[C---:B------:R-:W-:Y:S01]  /*53f0*/  ISETP.LT.OR P0, PT, R3.reuse, 0x3a, !P0 ;  /* 0x0000003a0300780c */ /* 0x040fe20004701670 */
[----:B------:R2:W-:Y:S01]  /*5400*/  @!P4 STG.E.U8 desc[UR38][R6.64+0x31], R49 ;  /* 0x000031310600c986 */ /* 0x0005e2000c101126 */
[----:B------:R-:W-:-:S03]  /*5410*/  ISETP.LT.OR P4, PT, R3, 0x32, !P2 ;  /* 0x000000320300780c */ /* 0x000fc60005781670 */
[----:B------:R2:W-:Y:S01]  /*5420*/  @!P5 STG.E.U8 desc[UR38][R6.64+0x30], R13 ;  /* 0x0000300d0600d986 */ /* 0x0005e2000c101126 */
[C---:B------:R-:W-:Y:S02]  /*5430*/  ISETP.LT.OR P5, PT, R3.reuse, 0x39, !P2 ;  /* 0x000000390300780c */ /* 0x040fe400057a1670 */
[----:B------:R-:W-:Y:S01]  /*5440*/  ISETP.LT.OR P2, PT, R3, 0x3a, !P2 ;  /* 0x0000003a0300780c */ /* 0x000fe20005741670 */
[-C--:B------:R-:W-:Y:S02]  /*5450*/  @!P1 IMAD R3, R50, R90.reuse, RZ ;  /* 0x0000005a32039224 */ /* 0x080fe400078e02ff */
[-C--:B0-----:R-:W-:Y:S02]  /*5460*/  @!P3 IMAD R5, R52, R90.reuse, RZ ;  /* 0x0000005a3405b224 */ /* 0x081fe400078e02ff */
[-C--:B------:R-:W-:Y:S01]  /*5470*/  @!P0 IMAD R53, R53, R90.reuse, RZ ;  /* 0x0000005a35358224 */ /* 0x080fe200078e02ff */
[----:B------:R2:W-:Y:S01]  /*5480*/  @!P1 STG.E.U8 desc[UR38][R8.64+0x30], R3 ;  /* 0x0000300308009986 */ /* 0x0005e2000c101126 */
[----:B------:R-:W-:-:S04]  /*5490*/  @!P4 IMAD R51, R51, R90, RZ ;  /* 0x0000005a3333c224 */ /* 0x000fc800078e02ff */
[-C--:B-1----:R-:W-:Y:S01]  /*54a0*/  @!P5 IMAD R11, R54, R90.reuse, RZ ;  /* 0x0000005a360bd224 */ /* 0x082fe200078e02ff */
[----:B------:R2:W-:Y:S01]  /*54b0*/  @!P4 STG.E.U8 desc[UR38][R8.64+0x31], R51 ;  /* 0x000031330800c986 */ /* 0x0005e2000c101126 */
[----:B------:R-:W-:-:S03]  /*54c0*/  @!P2 IMAD R55, R55, R90, RZ ;  /* 0x0000005a3737a224 */ /* 0x000fc600078e02ff */
[----:B------:R2:W-:Y:S04]  /*54d0*/  @!P3 STG.E.U8 desc[UR38][R6.64+0x38], R5 ;  /* 0x000038050600b986 */ /* 0x0005e8000c101126 */
[----:B------:R2:W-:Y:S04]  /*54e0*/  @!P0 STG.E.U8 desc[UR38][R6.64+0x39], R53 ;  /* 0x0000393506008986 */ /* 0x0005e8000c101126 */
[----:B------:R2:W-:Y:S04]  /*54f0*/  @!P5 STG.E.U8 desc[UR38][R8.64+0x38], R11 ;  /* 0x0000380b0800d986 */ /* 0x0005e8000c101126 */
[----:B------:R2:W-:Y:S02]  /*5500*/  @!P2 STG.E.U8 desc[UR38][R8.64+0x39], R55 ;  /* 0x000039370800a986 */ /* 0x0005e4000c101126 */
.L_x_162:
[----:B------:R-:W-:Y:S05]  /*5510*/  BSYNC B0 ;  /* 0x0000000000007941 */ /* 0x000fea0003800000 */
.L_x_32:
[----:B------:R-:W-:Y:S01]  /*5520*/  IADD3 R16, P0, R16, UR36, RZ ;  /* 0x0000002410107c10 */ /* 0x000fe2000ff1e0ff */
[----:B------:R-:W-:Y:S01]  /*5530*/  ULDC.64 UR4, c[0x0][0x650] ;  /* 0x0001940000047ab9 */ /* 0x000fe20000000a00 */
[----:B--2---:R-:W-:Y:S01]  /*5540*/  PRMT R3, RZ, 0x7610, R3 ;  /* 0x00007610ff037816 */ /* 0x004fe20000000003 */
[----:B------:R-:W-:Y:S01]  /*5550*/  IMAD.MOV.U32 R100, RZ, RZ, -0x1 ;  /* 0xffffffffff647424 */ /* 0x000fe200078e00ff */
[----:B------:R-:W-:Y:S01]  /*5560*/  IADD3.X R17, R17, UR42, RZ, P0, !PT ;  /* 0x0000002a11117c10 */ /* 0x000fe200087fe4ff */
[----:B0-----:R-:W-:Y:S01]  /*5570*/  IMAD.MOV.U32 R23, RZ, RZ, -0x1 ;  /* 0xffffffffff177424 */ /* 0x001fe200078e00ff */
[----:B------:R-:W-:-:S04]  /*5580*/  ISETP.GE.U32.AND P0, PT, R16, UR4, PT ;  /* 0x0000000410007c0c */ /* 0x000fc8000bf06070 */
[----:B------:R-:W-:-:S13]  /*5590*/  ISETP.GE.U32.AND.EX P0, PT, R17, UR5, PT, P0 ;  /* 0x0000000511007c0c */ /* 0x000fda000bf06100 */
[----:B------:R-:W-:Y:S05]  /*55a0*/  @P0 BRA `(.L_x_163) ;  /* 0x0000000400500947 */ /* 0x000fea0003800000 */
[----:B------:R-:W0:Y:S01]  /*55b0*/  LDC.64 R10, c[0x0][0x628] ;  /* 0x00018a00ff0a7b82 */ /* 0x000e220000000a00 */
[----:B------:R-:W2:Y:S01]  /*55c0*/  S2R R12, SR_CTAID.X ;  /* 0x00000000000c7919 */ /* 0x000ea20000002500 */
[----:B----4-:R-:W-:Y:S02]  /*55d0*/  IMAD.MOV.U32 R8, RZ, RZ, R16 ;  /* 0x000000ffff087224 */ /* 0x010fe400078e0010 */
[----:B------:R-:W-:Y:S01]  /*55e0*/  IMAD.MOV.U32 R9, RZ, RZ, R17 ;  /* 0x000000ffff097224 */ /* 0x000fe200078e0011 */
[----:B------:R-:W4:Y:S03]  /*55f0*/  S2R R20, SR_CTAID.Y ;  /* 0x0000000000147919 */ /* 0x000f260000002600 */
[----:B------:R-:W1:Y:S08]  /*5600*/  LDC R0, c[0x0][0x630] ;  /* 0x00018c00ff007b82 */ /* 0x000e700000000800 */
[----:B------:R-:W1:Y:S01]  /*5610*/  LDC.64 R14, c[0x0][0x620] ;  /* 0x00018800ff0e7b82 */ /* 0x000e620000000a00 */
[----:B0-----:R-:W-:-:S04]  /*5620*/  ISETP.NE.U32.AND P0, PT, R10, RZ, PT ;  /* 0x000000ff0a00720c */ /* 0x001fc80003f05070 */
[----:B------:R-:W-:-:S13]  /*5630*/  ISETP.NE.AND.EX P0, PT, R11, RZ, PT, P0 ;  /* 0x000000ff0b00720c */ /* 0x000fda0003f05300 */
[----:B-12-4-:R-:W-:Y:S05]  /*5640*/  @!P0 BRA `(.L_x_164) ;  /* 0x0000000000288947 */ /* 0x016fea0003800000 */
[----:B------:R-:W0:Y:S02]  /*5650*/  LDC R3, c[0x0][0x634] ;  /* 0x00018d00ff037b82 */ /* 0x000e240000000800 */
[----:B0-----:R-:W-:-:S05]  /*5660*/  IADD3 R3, P0, R16, R3, RZ ;  /* 0x0000000310037210 */ /* 0x001fca0007f1e0ff */
[----:B------:R-:W-:-:S04]  /*5670*/  IMAD.X R13, RZ, RZ, R17, P0 ;  /* 0x000000ffff0d7224 */ /* 0x000fc800000e0611 */
[----:B------:R-:W-:-:S04]  /*5680*/  IMAD.WIDE.U32 R4, R13, R10, RZ ;  /* 0x0000000a0d047225 */ /* 0x000fc800078e00ff */
[----:B---3--:R-:W-:-:S04]  /*5690*/  IMAD.WIDE.U32 R6, P0, R3, R11, R4 ;  /* 0x0000000b03067225 */ /* 0x008fc80007800004 */
[----:B------:R-:W-:-:S04]  /*56a0*/  IMAD.WIDE.U32 R4, R3, R10, RZ ;  /* 0x0000000a03047225 */ /* 0x000fc800078e00ff */
[----:B------:R-:W-:Y:S01]  /*56b0*/  IMAD.X R9, RZ, RZ, RZ, P0 ;  /* 0x000000ffff097224 */ /* 0x000fe200000e06ff */
[----:B------:R-:W-:Y:S01]  /*56c0*/  IADD3 RZ, P0, R5, R6, RZ ;  /* 0x0000000605ff7210 */ /* 0x000fe20007f1e0ff */
[----:B------:R-:W-:-:S04]  /*56d0*/  IMAD.MOV.U32 R8, RZ, RZ, R7 ;  /* 0x000000ffff087224 */ /* 0x000fc800078e0007 */
[----:B------:R-:W-:-:S08]  /*56e0*/  IMAD.WIDE.U32.X R8, R13, R11, R8, P0 ;  /* 0x0000000b0d087225 */ /* 0x000fd000000e0408 */
.L_x_164:
[-CC-:B------:R-:W-:Y:S01]  /*56f0*/  SHF.R.U64 R23, R8, R0.reuse, R9.reuse ;  /* 0x0000000008177219 */ /* 0x180fe20000001209 */
[----:B------:R-:W0:Y:S01]  /*5700*/  LDC.64 R26, c[0x0][0x640] ;  /* 0x00019000ff1a7b82 */ /* 0x000e220000000a00 */
[----:B------:R-:W-:Y:S01]  /*5710*/  SHF.R.U32.HI R0, RZ, R0, R9 ;  /* 0x00000000ff007219 */ /* 0x000fe20000011609 */
[----:B------:R-:W-:Y:S01]  /*5720*/  ULDC UR4, c[0x0][0x150] ;  /* 0x0000540000047ab9 */ /* 0x000fe20000000800 */
[----:B------:R-:W-:Y:S02]  /*5730*/  IADD3 R3, P0, RZ, -R23, RZ ;  /* 0x80000017ff037210 */ /* 0x000fe40007f1e0ff */
[----:B---3--:R-:W-:-:S03]  /*5740*/  I2FP.F32.U32 R7, R12 ;  /* 0x0000000c00077245 */ /* 0x008fc60000201000 */
[----:B------:R-:W1:Y:S01]  /*5750*/  LDC R6, c[0x0][0x618] ;  /* 0x00018600ff067b82 */ /* 0x000e620000000800 */
[----:B------:R-:W-:Y:S02]  /*5760*/  IMAD.X R5, RZ, RZ, ~R0, P0 ;  /* 0x000000ffff057224 */ /* 0x000fe400000e0e00 */
[----:B------:R-:W-:Y:S01]  /*5770*/  FMUL R7, R7, UR4 ;  /* 0x0000000407077c20 */ /* 0x000fe20008400000 */
[----:B------:R-:W-:Y:S01]  /*5780*/  ULDC UR4, c[0x0][0x154] ;  /* 0x0000550000047ab9 */ /* 0x000fe20000000800 */
[-C--:B------:R-:W-:Y:S02]  /*5790*/  IMAD R0, R5, R14.reuse, RZ ;  /* 0x0000000e05007224 */ /* 0x080fe400078e02ff */
[C---:B------:R-:W-:Y:S01]  /*57a0*/  IMAD.WIDE.U32 R4, R3.reuse, R14, R16 ;  /* 0x0000000e03047225 */ /* 0x040fe200078e0010 */
[----:B------:R-:W2:Y:S01]  /*57b0*/  LDC R8, c[0x0][0x608] ;  /* 0x00018200ff087b82 */ /* 0x000ea20000000800 */
[----:B------:R-:W3:Y:S02]  /*57c0*/  F2I.U32.TRUNC.NTZ R7, R7 ;  /* 0x0000000700077305 */ /* 0x000ee4000020f000 */
[----:B------:R-:W-:Y:S01]  /*57d0*/  IMAD R3, R3, R15, R0 ;  /* 0x0000000f03037224 */ /* 0x000fe200078e0200 */
[----:B------:R-:W-:-:S03]  /*57e0*/  I2FP.F32.U32 R0, R20 ;  /* 0x0000001400007245 */ /* 0x000fc60000201000 */
[----:B------:R-:W-:Y:S01]  /*57f0*/  IMAD.IADD R3, R5, 0x1, R3 ;  /* 0x0000000105037824 */ /* 0x000fe200078e0203 */
[----:B------:R-:W4:Y:S01]  /*5800*/  LDC R11, c[0x0][0x658] ;  /* 0x00019600ff0b7b82 */ /* 0x000f220000000800 */
[----:B0-----:R-:W-:-:S04]  /*5810*/  ISETP.NE.U32.AND P0, PT, R26, RZ, PT ;  /* 0x000000ff1a00720c */ /* 0x001fc80003f05070 */
[----:B------:R-:W-:-:S03]  /*5820*/  ISETP.NE.AND.EX P0, PT, R27, RZ, PT, P0 ;  /* 0x000000ff1b00720c */ /* 0x000fc60003f05300 */
[----:B------:R-:W0:Y:S01]  /*5830*/  LDC R9, c[0x0][0x144] ;  /* 0x00005100ff097b82 */ /* 0x000e220000000800 */
[-C--:B-1----:R-:W-:Y:S01]  /*5840*/  SHF.R.U64 R10, R4, R6.reuse, R3 ;  /* 0x00000006040a7219 */ /* 0x082fe20000001203 */
[----:B---3--:R-:W-:Y:S01]  /*5850*/  IMAD.MOV R7, RZ, RZ, -R7 ;  /* 0x000000ffff077224 */ /* 0x008fe200078e0a07 */
[----:B------:R-:W-:Y:S01]  /*5860*/  SHF.R.U32.HI R3, RZ, R6, R3 ;  /* 0x00000006ff037219 */ /* 0x000fe20000011603 */
[----:B------:R-:W-:-:S04]  /*5870*/  FMUL R6, R0, UR4 ;  /* 0x0000000400067c20 */ /* 0x000fc80008400000 */
[----:B------:R-:W1:Y:S01]  /*5880*/  LDC R21, c[0x0][0x148] ;  /* 0x00005200ff157b82 */ /* 0x000e620000000800 */
[----:B------:R3:W0:Y:S01]  /*5890*/  F2I.U32.TRUNC.NTZ R14, R6 ;  /* 0x00000006000e7305 */ /* 0x000622000020f000 */
[-CC-:B--2---:R-:W-:Y:S02]  /*58a0*/  SHF.R.U64 R13, R10, R8.reuse, R3.reuse ;  /* 0x000000080a0d7219 */ /* 0x184fe40000001203 */
[----:B------:R-:W-:-:S04]  /*58b0*/  SHF.R.U32.HI R0, RZ, R8, R3 ;  /* 0x00000008ff007219 */ /* 0x000fc80000011603 */
[----:B------:R-:W2:Y:S01]  /*58c0*/  LDC R24, c[0x0][0x600] ;  /* 0x00018000ff187b82 */ /* 0x000ea20000000800 */
[-CC-:B----4-:R-:W-:Y:S02]  /*58d0*/  SHF.R.U64 R15, R13, R11.reuse, R0.reuse ;  /* 0x0000000b0d0f7219 */ /* 0x190fe40000001200 */
[----:B------:R-:W-:-:S03]  /*58e0*/  SHF.R.U32.HI R5, RZ, R11, R0 ;  /* 0x0000000bff057219 */ /* 0x000fc60000011600 */
[----:B------:R-:W-:Y:S02]  /*58f0*/  IMAD.MOV.U32 R4, RZ, RZ, R15 ;  /* 0x000000ffff047224 */ /* 0x000fe400078e000f */
[----:B------:R-:W4:Y:S01]  /*5900*/  LDC R28, c[0x0][0x648] ;  /* 0x00019200ff1c7b82 */ /* 0x000f220000000800 */
[----:B0-----:R-:W-:-:S07]  /*5910*/  IMAD R25, R9, R7, R12 ;  /* 0x0000000709197224 */ /* 0x001fce00078e020c */
[----:B------:R-:W0:Y:S08]  /*5920*/  LDC R29, c[0x0][0x638] ;  /* 0x00018e00ff1d7b82 */ /* 0x000e300000000800 */
[----:B------:R-:W0:Y:S01]  /*5930*/  LDC R30, c[0x0][0x610] ;  /* 0x00018400ff1e7b82 */ /* 0x000e220000000800 */
[----:B-123--:R-:W-:Y:S05]  /*5940*/  @!P0 BRA `(.L_x_165) ;  /* 0x0000000000288947 */ /* 0x00efea0003800000 */
[----:B------:R-:W1:Y:S02]  /*5950*/  LDC R0, c[0x0][0x64c] ;  /* 0x00019300ff007b82 */ /* 0x000e640000000800 */
[----:B-1----:R-:W-:-:S05]  /*5960*/  IADD3 R3, P0, R15, R0, RZ ;  /* 0x000000000f037210 */ /* 0x002fca0007f1e0ff */
        /* <DEDUP_REMOVED lines=8> */
.L_x_165:
[----:B------:R-:W-:Y:S01]  /*59f0*/  ISETP.NE.AND P0, PT, R2, 0x1, PT ;  /* 0x000000010200780c */ /* 0x000fe20003f05270 */
[----:B------:R-:W-:Y:S01]  /*5a00*/  IMAD.MOV R14, RZ, RZ, -R14 ;  /* 0x000000ffff0e7224 */ /* 0x000fe200078e0a0e */
[----:B----4-:R-:W-:Y:S01]  /*5a10*/  SHF.R.U64 R3, R4, R28, R5 ;  /* 0x0000001c04037219 */ /* 0x010fe20000001205 */
[----:B------:R-:W-:Y:S01]  /*5a20*/  VIADD R5, R24, 0xffffffff ;  /* 0xffffffff18057836 */ /* 0x000fe20000000000 */
[----:B------:R-:W-:-:S03]  /*5a30*/  LOP3.LUT R0, R13, R96, RZ, 0xc0, !PT ;  /* 0x000000600d007212 */ /* 0x000fc600078ec0ff */
[----:B------:R-:W-:Y:S01]  /*5a40*/  IMAD.MOV R4, RZ, RZ, -R3 ;  /* 0x000000ffff047224 */ /* 0x000fe200078e0a03 */
[----:B------:R-:W-:Y:S01]  /*5a50*/  LOP3.LUT R10, R10, R5, RZ, 0xc0, !PT ;  /* 0x000000050a0a7212 */ /* 0x000fe200078ec0ff */
[----:B------:R-:W-:Y:S02]  /*5a60*/  IMAD R0, R93, R3, R0 ;  /* 0x000000035d007224 */ /* 0x000fe400078e0200 */
[----:B0-----:R-:W-:Y:S02]  /*5a70*/  IMAD R3, R4, R29, R15 ;  /* 0x0000001d04037224 */ /* 0x001fe400078e020f */
[----:B------:R-:W-:Y:S02]  /*5a80*/  @P0 IMAD R25, R21, R14, R20 ;  /* 0x0000000e15190224 */ /* 0x000fe400078e0214 */
[----:B------:R-:W-:Y:S02]  /*5a90*/  IMAD R5, R3, R24, R10 ;  /* 0x0000001803057224 */ /* 0x000fe400078e020a */
[----:B------:R-:W-:-:S02]  /*5aa0*/  IMAD R0, R0, R30, R25 ;  /* 0x0000001e00007224 */ /* 0x000fc400078e0219 */
[----:B------:R-:W-:-:S03]  /*5ab0*/  IMAD.MOV.U32 R4, RZ, RZ, 0x1 ;  /* 0x00000001ff047424 */ /* 0x000fc600078e00ff */
[----:B------:R-:W-:Y:S02]  /*5ac0*/  SEL R100, R5, R0, !P0 ;  /* 0x0000000005647207 */ /* 0x000fe40004000000 */
[----:B------:R-:W-:Y:S02]  /*5ad0*/  PRMT R3, R4, 0x7610, R3 ;  /* 0x0000761004037816 */ /* 0x000fe40000000003 */
[----:B------:R-:W-:-:S07]  /*5ae0*/  SEL R0, R0, R5, !P0 ;  /* 0x0000000500007207 */ /* 0x000fce0004000000 */
.L_x_163:
[----:B------:R-:W-:Y:S01]  /*5af0*/  LOP3.LUT P0, RZ, R3, 0xff, RZ, 0xc0, !PT ;  /* 0x000000ff03ff7812 */ /* 0x000fe2000780c0ff */
[----:B------:R-:W-:-:S12]  /*5b00*/  IMAD.MOV.U32 R99, RZ, RZ, R0 ;  /* 0x000000ffff637224 */ /* 0x000fd800078e0000 */
[----:B------:R-:W-:Y:S05]  /*5b10*/  @P0 BRA `(.L_x_166) ;  /* 0xffffffb8004c0947 */ /* 0x000fea000383ffff */
[----:B------:R-:W-:Y:S05]  /*5b20*/  EXIT ;  /* 0x000000000000794d */ /* 0x000fea0003800000 */
.L_x_7:
        /* <DEDUP_REMOVED lines=26> */
.L_x_168:
[----:B------:R-:W0:Y:S01]  /*5cd0*/  LDC.64 R32, c[0x0][0x640] ;  /* 0x00019000ff207b82 */ /* 0x000e220000000a00 */
[-CC-:B------:R-:W-:Y:S01]  /*5ce0*/  SHF.R.U64 R22, R14, R8.reuse, R15.reuse ;  /* 0x000000080e167219 */ /* 0x180fe2000000120f */
[----:B------:R-:W-:Y:S01]  /*5cf0*/  IMAD.MOV.U32 R25, RZ, RZ, 0x1 ;  /* 0x00000001ff197424 */ /* 0x000fe200078e00ff */
[----:B------:R-:W-:Y:S02]  /*5d00*/  SHF.R.U32.HI R7, RZ, R8, R15 ;  /* 0x00000008ff077219 */ /* 0x000fe4000001160f */
[----:B------:R-:W-:-:S03]  /*5d10*/  IADD3 R13, P0, RZ, -R22, RZ ;  /* 0x80000016ff0d7210 */ /* 0x000fc60007f1e0ff */
[----:B------:R-:W1:Y:S02]  /*5d20*/  LDC R12, c[0x0][0x618] ;  /* 0x00018600ff0c7b82 */ /* 0x000e640000000800 */
[----:B------:R-:W-:Y:S02]  /*5d30*/  IMAD.X R7, RZ, RZ, ~R7, P0 ;  /* 0x000000ffff077224 */ /* 0x000fe400000e0e07 */
[----:B------:R-:W-:-:S04]  /*5d40*/  IMAD.WIDE.U32 R10, R13, R26, R16 ;  /* 0x0000001a0d0a7225 */ /* 0x000fc800078e0010 */
[----:B------:R-:W2:Y:S01]  /*5d50*/  LDC R14, c[0x0][0x608] ;  /* 0x00018200ff0e7b82 */ /* 0x000ea20000000800 */
[----:B------:R-:W-:-:S04]  /*5d60*/  IMAD R8, R7, R26, RZ ;  /* 0x0000001a07087224 */ /* 0x000fc800078e02ff */
[----:B------:R-:W-:-:S03]  /*5d70*/  IMAD R7, R13, R27, R8 ;  /* 0x0000001b0d077224 */ /* 0x000fc600078e0208 */
[----:B------:R-:W3:Y:S01]  /*5d80*/  LDC R30, c[0x0][0x658] ;  /* 0x00019600ff1e7b82 */ /* 0x000ee20000000800 */
[----:B------:R-:W-:Y:S01]  /*5d90*/  IMAD.IADD R7, R11, 0x1, R7 ;  /* 0x000000010b077824 */ /* 0x000fe200078e0207 */
[----:B0-----:R-:W-:Y:S01]  /*5da0*/  ISETP.NE.U32.AND P0, PT, R32, RZ, PT ;  /* 0x000000ff2000720c */ /* 0x001fe20003f05070 */
[----:B------:R-:W-:-:S03]  /*5db0*/  IMAD.MOV.U32 R11, RZ, RZ, -0x1 ;  /* 0xffffffffff0b7424 */ /* 0x000fc600078e00ff */
        /* <DEDUP_REMOVED lines=8> */
[-C--:B---3--:R-:W-:Y:S02]  /*5e40*/  SHF.L.U32 R10, R11, R30.reuse, RZ ;  /* 0x0000001e0b0a7219 */ /* 0x088fe400000006ff */
[--C-:B------:R-:W-:Y:S02]  /*5e50*/  SHF.R.U64 R28, R26, R30, R7.reuse ;  /* 0x0000001e1a1c7219 */ /* 0x100fe40000001207 */
[----:B------:R-:W-:Y:S02]  /*5e60*/  LOP3.LUT R27, RZ, R10, RZ, 0x33, !PT ;  /* 0x0000000aff1b7212 */ /* 0x000fe400078e33ff */
[----:B------:R-:W-:Y:S01]  /*5e70*/  SHF.R.U32.HI R11, RZ, R30, R7 ;  /* 0x0000001eff0b7219 */ /* 0x000fe20000011607 */
[----:B------:R-:W3:Y:S01]  /*5e80*/  LDC R29, c[0x0][0x610] ;  /* 0x00018400ff1d7b82 */ /* 0x000ee20000000800 */
[----:B------:R-:W-:Y:S01]  /*5e90*/  IMAD.MOV.U32 R10, RZ, RZ, R28 ;  /* 0x000000ffff0a7224 */ /* 0x000fe200078e001c */
[----:B------:R-:W-:Y:S06]  /*5ea0*/  @!P0 BRA `(.L_x_169) ;  /* 0x0000000000288947 */ /* 0x000fec0003800000 */
        /* <DEDUP_REMOVED lines=10> */
.L_x_169:
[----:B------:R-:W-:Y:S02]  /*5f50*/  ISETP.NE.AND P0, PT, R2, 0x1, PT ;  /* 0x000000010200780c */ /* 0x000fe40003f05270 */
[----:B-1----:R-:W-:Y:S01]  /*5f60*/  SHF.R.U64 R8, R10, R8, R11 ;  /* 0x000000080a087219 */ /* 0x002fe2000000120b */
[----:B0-----:R-:W-:Y:S01]  /*5f70*/  VIADD R11, R21, 0xffffffff ;  /* 0xffffffff150b7836 */ /* 0x001fe20000000000 */
[----:B------:R-:W-:Y:S02]  /*5f80*/  SHF.L.U32 R25, R25, R30, RZ ;  /* 0x0000001e19197219 */ /* 0x000fe400000006ff */
[----:B------:R-:W-:Y:S01]  /*5f90*/  LOP3.LUT R5, R26, R27, RZ, 0xc0, !PT ;  /* 0x0000001b1a057212 */ /* 0x000fe200078ec0ff */
[----:B------:R-:W-:-:S04]  /*5fa0*/  IMAD.MOV R7, RZ, RZ, -R8 ;  /* 0x000000ffff077224 */ /* 0x000fc800078e0a08 */
[----:B------:R-:W-:Y:S02]  /*5fb0*/  IMAD R5, R25, R8, R5 ;  /* 0x0000000819057224 */ /* 0x000fe400078e0205 */
[----:B------:R-:W-:Y:S01]  /*5fc0*/  @P0 IMAD R6, R9, R24, R4 ;  /* 0x0000001809060224 */ /* 0x000fe200078e0204 */
[----:B------:R-:W-:Y:S01]  /*5fd0*/  LOP3.LUT R9, R20, R11, RZ, 0xc0, !PT ;  /* 0x0000000b14097212 */ /* 0x000fe200078ec0ff */
[----:B--2---:R-:W-:Y:S02]  /*5fe0*/  IMAD R4, R7, R23, R28 ;  /* 0x0000001707047224 */ /* 0x004fe400078e021c */
[----:B---3--:R-:W-:Y:S02]  /*5ff0*/  IMAD R6, R5, R29, R6 ;  /* 0x0000001d05067224 */ /* 0x008fe400078e0206 */
[----:B------:R-:W-:Y:S02]  /*6000*/  IMAD R5, R4, R21, R9 ;  /* 0x0000001504057224 */ /* 0x000fe400078e0209 */
[----:B------:R-:W-:-:S02]  /*6010*/  IMAD.MOV.U32 R8, RZ, RZ, 0x1 ;  /* 0x00000001ff087424 */ /* 0x000fc400078e00ff */
[----:B------:R-:W-:Y:S01]  /*6020*/  IMAD.MOV.U32 R7, RZ, RZ, R22 ;  /* 0x000000ffff077224 */ /* 0x000fe200078e0016 */
[----:B------:R-:W-:Y:S02]  /*6030*/  SEL R21, R5, R6, !P0 ;  /* 0x0000000605157207 */ /* 0x000fe40004000000 */
[----:B------:R-:W-:-:S07]  /*6040*/  SEL R20, R6, R5, !P0 ;  /* 0x0000000506147207 */ /* 0x000fce0004000000 */
.L_x_167:
[----:B------:R-:W-:-:S08]  /*6050*/  NOP ;  /* 0x0000000000007918 */ /* 0x000fd00000000000 */
[----:B------:R-:W0:-:S00]  /*6060*/  USETMAXREG.DEALLOC.CTAPOOL 0x28 ;  /* 0x00000028000079c8 */ /* 0x000e0000080e0500 */
[----:B0-----:R-:W-:-:S13]  /*6070*/  ISETP.NE.AND P0, PT, R3, RZ, PT ;  /* 0x000000ff0300720c */ /* 0x001fda0003f05270 */
[----:B------:R-:W-:Y:S05]  /*6080*/  @P0 EXIT ;  /* 0x000000000000094d */ /* 0x000fea0003800000 */
[----:B------:R-:W-:Y:S01]  /*6090*/  LOP3.LUT P0, RZ, R8, 0xff, RZ, 0xc0, !PT ;  /* 0x000000ff08ff7812 */ /* 0x000fe2000780c0ff */
[----:B------:R-:W-:Y:S02]  /*60a0*/  IMAD.MOV.U32 R3, RZ, RZ, 0x1 ;  /* 0x00000001ff037424 */ /* 0x000fe400078e00ff */
[----:B------:R-:W-:-:S10]  /*60b0*/  IMAD.MOV.U32 R8, RZ, RZ, RZ ;  /* 0x000000ffff087224 */ /* 0x000fd400078e00ff */
[----:B------:R-:W-:Y:S05]  /*60c0*/  @!P0 BRA `(.L_x_170) ;  /* 0x0000000c002c8947 */ /* 0x000fea0003800000 */
[----:B------:R-:W0:Y:S01]  /*60d0*/  LDC R3, c[0x0][0x28c] ;  /* 0x0000a300ff037b82 */ /* 0x000e220000000800 */
[----:B------:R-:W1:Y:S01]  /*60e0*/  S2R R12, SR_CgaCtaId ;  /* 0x00000000000c7919 */ /* 0x000e620000008800 */
[----:B------:R-:W-:Y:S01]  /*60f0*/  ULDC UR5, c[0x0][0x658] ;  /* 0x0001960000057ab9 */ /* 0x000fe20000000800 */
[----:B------:R-:W-:Y:S01]  /*6100*/  UMOV UR6, 0xffffffff ;  /* 0xffffffff00067882 */ /* 0x000fe20000000000 */
[----:B------:R-:W-:Y:S01]  /*6110*/  BSSY B0, `(.L_x_170) ;  /* 0x00000c6000007945 */ /* 0x000fe20003800000 */
[----:B------:R-:W-:Y:S01]  /*6120*/  USHF.L.U32 UR6, UR6, UR5, URZ ;  /* 0x0000000506067299 */ /* 0x000fe2000800063f */
[----:B------:R-:W-:Y:S01]  /*6130*/  IMAD.MOV.U32 R10, RZ, RZ, 0x1 ;  /* 0x00000001ff0a7424 */ /* 0x000fe200078e00ff */
[----:B------:R-:W-:Y:S01]  /*6140*/  LOP3.LUT R9, R18, 0x2, RZ, 0xfc, !PT ;  /* 0x0000000212097812 */ /* 0x000fe200078efcff */
[----:B------:R-:W-:Y:S01]  /*6150*/  IMAD.MOV.U32 R8, RZ, RZ, RZ ;  /* 0x000000ffff087224 */ /* 0x000fe200078e00ff */
[----:B------:R-:W-:Y:S01]  /*6160*/  ULDC UR4, c[0x0][0x600] ;  /* 0x0001800000047ab9 */ /* 0x000fe20000000800 */
[----:B------:R-:W-:Y:S01]  /*6170*/  UMOV UR7, 0x1 ;  /* 0x0000000100077882 */ /* 0x000fe20000000000 */
[----:B------:R-:W-:-:S02]  /*6180*/  UIADD3 UR15, UR4, -0x1, URZ ;  /* 0xffffffff040f7890 */ /* 0x000fc4000fffe03f */
[----:B------:R-:W-:Y:S02]  /*6190*/  USHF.L.U32 UR17, UR7, UR5, URZ ;  /* 0x0000000507117299 */ /* 0x000fe4000800063f */
[----:B------:R-:W-:Y:S01]  /*61a0*/  ULOP3.LUT UR16, URZ, UR6, URZ, 0x33, !UPT ;  /* 0x000000063f107292 */ /* 0x000fe2000f8e333f */
[----:B------:R-:W-:Y:S01]  /*61b0*/  ULDC.64 UR20, c[0x0][0x198] ;  /* 0x0000660000147ab9 */ /* 0x000fe20000000a00 */
[----:B0-----:R-:W-:-:S05]  /*61c0*/  VIADD R3, R3, 0x3f ;  /* 0x0000003f03037836 */ /* 0x001fca0000000000 */
[----:B------:R-:W-:-:S04]  /*61d0*/  SHF.R.S32.HI R4, RZ, 0x1f, R3 ;  /* 0x0000001fff047819 */ /* 0x000fc80000011403 */
[----:B------:R-:W-:Y:S01]  /*61e0*/  LEA.HI R11, R4, R3, RZ, 0x6 ;  /* 0x00000003040b7211 */ /* 0x000fe200078f30ff */
[C---:B-1----:R-:W-:Y:S02]  /*61f0*/  IMAD.SHL.U32 R4, R12.reuse, 0x800, RZ ;  /* 0x000008000c047824 */ /* 0x042fe400078e00ff */
[----:B------:R-:W-:Y:S01]  /*6200*/  IMAD.SHL.U32 R12, R12, 0x20, RZ ;  /* 0x000000200c0c7824 */ /* 0x000fe200078e00ff */
[----:B------:R-:W-:Y:S01]  /*6210*/  SHF.R.S32.HI R11, RZ, 0x6, R11 ;  /* 0x00000006ff0b7819 */ /* 0x000fe2000001140b */
[----:B------:R-:W-:Y:S01]  /*6220*/  IMAD.MOV.U32 R3, RZ, RZ, 0x1 ;  /* 0x00000001ff037424 */ /* 0x000fe200078e00ff */
[----:B------:R-:W-:Y:S02]  /*6230*/  LOP3.LUT R4, R4, 0x800, RZ, 0xc0, !PT ;  /* 0x0000080004047812 */ /* 0x000fe400078ec0ff */
[----:B------:R-:W-:Y:S01]  /*6240*/  LOP3.LUT R12, R12, 0x20, RZ, 0xc0, !PT ;  /* 0x000000200c0c7812 */ /* 0x000fe200078ec0ff */
[----:B------:R-:W-:Y:S01]  /*6250*/  VIADD R19, R11, 0x1 ;  /* 0x000000010b137836 */ /* 0x000fe20000000000 */
[----:B------:R-:W-:-:S07]  /*6260*/  LOP3.LUT R13, R4, 0x14100, RZ, 0xfc, !PT ;  /* 0x00014100040d7812 */ /* 0x000fce00078efcff */
.L_x_181:
[----:B------:R-:W-:-:S03]  /*6270*/  UMOV UR4, 0xffffffff ;  /* 0xffffffff00047882 */ /* 0x000fc60000000000 */
[----:B------:R-:W-:Y:S05]  /*6280*/  BRA.DIV UR4, `(.L_x_171) ;  /* 0x0000000e04c87947 */ /* 0x000fea000b800000 */
[----:B------:R-:W-:-:S13]  /*6290*/  ELECT P6, URZ, PT ;  /* 0x00000000003f782f */ /* 0x000fda00038c0000 */
.L_x_193:
[----:B------:R-:W0:Y:S01]  /*62a0*/  LDC R4, c[0x0][0x28c] ;  /* 0x0000a300ff047b82 */ /* 0x000e220000000800 */
[----:B------:R-:W-:Y:S01]  /*62b0*/  BSSY B1, `(.L_x_172) ;  /* 0x0000038000017945 */ /* 0x000fe20003800000 */
[----:B0-----:R-:W-:-:S13]  /*62c0*/  ISETP.LT.OR P6, PT, R4, 0x1, !P6 ;  /* 0x000000010400780c */ /* 0x001fda00077c1670 */
[----:B------:R-:W-:Y:S05]  /*62d0*/  @P6 BRA `(.L_x_173) ;  /* 0x0000000000d46947 */ /* 0x000fea0003800000 */
[----:B------:R-:W-:Y:S02]  /*62e0*/  IMAD R21, R21, 0x40, R12 ;  /* 0x0000004015157824 */ /* 0x000fe400078e020c */
[----:B------:R-:W-:Y:S02]  /*62f0*/  IMAD.SHL.U32 R20, R20, 0x100, RZ ;  /* 0x0000010014147824 */ /* 0x000fe400078e00ff */
[----:B------:R-:W-:Y:S02]  /*6300*/  IMAD.MOV.U32 R22, RZ, RZ, RZ ;  /* 0x000000ffff167224 */ /* 0x000fe400078e00ff */
[----:B------:R-:W-:Y:S02]  /*6310*/  IMAD.MOV.U32 R4, RZ, RZ, R19 ;  /* 0x000000ffff047224 */ /* 0x000fe400078e0013 */
[----:B------:R-:W-:Y:S02]  /*6320*/  IMAD.MOV.U32 R5, RZ, RZ, R3 ;  /* 0x000000ffff057224 */ /* 0x000fe400078e0003 */
[----:B------:R-:W-:-:S07]  /*6330*/  IMAD.MOV.U32 R6, RZ, RZ, R8 ;  /* 0x000000ffff067224 */ /* 0x000fce00078e0008 */
.L_x_176:
[----:B------:R-:W0:Y:S01]  /*6340*/  S2R R15, SR_CgaCtaId ;  /* 0x00000000000f7919 */ /* 0x000e220000008800 */
[----:B------:R-:W-:Y:S02]  /*6350*/  MOV R14, 0x400 ;  /* 0x00000400000e7802 */ /* 0x000fe40000000f00 */
[----:B------:R-:W-:Y:S02]  /*6360*/  ISETP.NE.AND P1, PT, R0, RZ, PT ;  /* 0x000000ff0000720c */ /* 0x000fe40003f25270 */
[----:B0-----:R-:W-:Y:S02]  /*6370*/  LEA R25, R15, R14, 0x18 ;  /* 0x0000000e0f197211 */ /* 0x001fe400078ec0ff */
[----:B------:R-:W-:-:S09]  /*6380*/  SHF.L.U32 R14, R5, 0x1f, RZ ;  /* 0x0000001f050e7819 */ /* 0x000fd200000006ff */
[----:B------:R-:W0:Y:S01]  /*6390*/  @!P1 LDC R15, c[0x0][0x500] ;  /* 0x00014000ff0f9b82 */ /* 0x000e220000000800 */
[----:B------:R-:W-:-:S04]  /*63a0*/  IMAD R23, R6, 0x8, R25 ;  /* 0x0000000806177824 */ /* 0x000fc800078e0219 */
[----:B------:R-:W1:Y:S02]  /*63b0*/  SYNCS.PHASECHK.TRANS64.TRYWAIT P0, [R23+URZ+0x28], R14 ;  /* 0x0000280e170075a7 */ /* 0x000e64000800017f */
[----:B-1----:R-:W-:Y:S05]  /*63c0*/  @!P0 BRA `(.L_x_174) ;  /* 0x0000000c00988947 */ /* 0x002fea0003800000 */
.L_x_194:
[----:B-1----:R-:W-:Y:S01]  /*63d0*/  PRMT R14, R9, 0x9910, RZ ;  /* 0x00009910090e7816 */ /* 0x002fe200000000ff */
[----:B0-----:R0:W-:Y:S03]  /*63e0*/  @!P1 SYNCS.ARRIVE.TRANS64 RZ, [R23+URZ], R15 ;  /* 0x0000000f17ff99a7 */ /* 0x0011e6000800003f */
[----:B------:R-:W-:-:S13]  /*63f0*/  ISETP.NE.AND P0, PT, R14, 0x2, PT ;  /* 0x000000020e00780c */ /* 0x000fda0003f05270 */
[----:B0-----:R-:W-:Y:S05]  /*6400*/  @P0 BRA `(.L_x_175) ;  /* 0x0000000000040947 */ /* 0x001fea0003800000 */
[----:B------:R-:W-:Y:S01]  /*6410*/  BPT.TRAP 0x1 ;  /* 0x000000040000795c */ /* 0x000fe20000300000 */
.L_x_175:
[----:B------:R-:W-:Y:S01]  /*6420*/  R2UR UR13, R25 ;  /* 0x00000000190d72ca */ /* 0x000fe200000e0000 */
[C---:B------:R-:W-:Y:S01]  /*6430*/  IMAD R25, R6.reuse, 0x4000, R25 ;  /* 0x0000400006197824 */ /* 0x040fe200078e0219 */
[----:B------:R-:W-:Y:S01]  /*6440*/  R2UR UR9, R23 ;  /* 0x00000000170972ca */ /* 0x000fe200000e0000 */
[----:B------:R-:W-:Y:S01]  /*6450*/  IMAD R14, R6, 0x1000, R13 ;  /* 0x00001000060e7824 */ /* 0x000fe200078e020d */
[----:B------:R-:W-:Y:S01]  /*6460*/  UIADD3 UR4, UP0, UR20, 0xf0, URZ ;  /* 0x000000f014047890 */ /* 0x000fe2000ff1e03f */
[----:B------:R-:W-:Y:S01]  /*6470*/  VIADD R4, R4, 0xffffffff ;  /* 0xffffffff04047836 */ /* 0x000fe20000000000 */
[----:B------:R-:W-:Y:S01]  /*6480*/  R2UR UR5, R25 ;  /* 0x00000000190572ca */ /* 0x000fe200000e0000 */
[----:B------:R-:W-:Y:S01]  /*6490*/  UIADD3 UR22, UP1, UR20, 0x1f0, URZ ;  /* 0x000001f014167890 */ /* 0x000fe2000ff3e03f */
[----:B------:R-:W-:Y:S01]  /*64a0*/  R2UR UR8, R14 ;  /* 0x000000000e0872ca */ /* 0x000fe200000e0000 */
[----:B------:R-:W-:Y:S01]  /*64b0*/  VIADD R6, R6, 0x1 ;  /* 0x0000000106067836 */ /* 0x000fe20000000000 */
[----:B------:R-:W-:Y:S01]  /*64c0*/  R2UR UR11, R20 ;  /* 0x00000000140b72ca */ /* 0x000fe200000e0000 */
[----:B------:R-:W-:Y:S01]  /*64d0*/  UIADD3.X UR23, URZ, UR21, URZ, UP1, !UPT ;  /* 0x000000153f177290 */ /* 0x000fe20008ffe43f */
[----:B------:R-:W-:Y:S01]  /*64e0*/  R2UR UR10, R22 ;  /* 0x00000000160a72ca */ /* 0x000fe200000e0000 */
[----:B------:R-:W-:Y:S01]  /*64f0*/  UMOV UR6, 0x0 ;  /* 0x0000000000067882 */ /* 0x000fe20000000000 */
[----:B------:R-:W-:Y:S01]  /*6500*/  R2UR UR12, R7 ;  /* 0x00000000070c72ca */ /* 0x000fe200000e0000 */
[----:B------:R-:W-:Y:S01]  /*6510*/  UMOV UR7, 0x10000000 ;  /* 0x1000000000077882 */ /* 0x000fe20000000000 */
[----:B------:R-:W-:Y:S01]  /*6520*/  R2UR UR18, R21 ;  /* 0x00000000151272ca */ /* 0x000fe200000e0000 */
[----:B------:R-:W-:Y:S01]  /*6530*/  UMOV UR19, 0x30000 ;  /* 0x0003000000137882 */ /* 0x000fe20000000000 */
[----:B------:R-:W-:Y:S01]  /*6540*/  ISETP.GT.AND P1, PT, R4, 0x1, PT ;  /* 0x000000010400780c */ /* 0x000fe20003f24270 */
[----:B------:R-:W-:Y:S01]  /*6550*/  UIADD3 UR14, UR5, 0x100, URZ ;  /* 0x00000100050e7890 */ /* 0x000fe2000fffe03f */
[----:B------:R-:W-:Y:S01]  /*6560*/  ISETP.NE.AND P0, PT, R6, 0x5, PT ;  /* 0x000000050600780c */ /* 0x000fe20003f05270 */
[----:B------:R-:W-:Y:S01]  /*6570*/  UIADD3.X UR5, URZ, UR21, URZ, UP0, !UPT ;  /* 0x000000153f057290 */ /* 0x000fe200087fe43f */
[----:B------:R-:W-:Y:S01]  /*6580*/  VIADD R22, R22, 0x40 ;  /* 0x0000004016167836 */ /* 0x000fe20000000000 */
[----:B------:R-:W-:Y:S01]  /*6590*/  UIADD3 UR13, UR13, UR8, URZ ;  /* 0x000000080d0d7290 */ /* 0x000fe2000fffe03f */
[----:B------:R-:W-:-:S02]  /*65a0*/  SEL R14, RZ, 0x1, P0 ;  /* 0x00000001ff0e7807 */ /* 0x000fc40000000000 */
[----:B------:R-:W-:Y:S01]  /*65b0*/  UMOV UR8, UR14 ;  /* 0x0000000e00087c82 */ /* 0x000fe20008000000 */
[----:B------:R-:W-:Y:S02]  /*65c0*/  SEL R6, R6, RZ, P0 ;  /* 0x000000ff06067207 */ /* 0x000fe40000000000 */
[----:B------:R-:W-:Y:S01]  /*65d0*/  LOP3.LUT R5, R5, R14, RZ, 0x3c, !PT ;  /* 0x0000000e05057212 */ /* 0x000fe200078e3cff */
[----:B------:R0:W-:Y:S02]  /*65e0*/  UTMALDG.3D [UR8], [UR4], desc[UR6] ;  /* 0x00000608040075b4 */ /* 0x0001e40008011000 */
[----:B0-----:R-:W-:Y:S01]  /*65f0*/  UMOV UR11, UR18 ;  /* 0x00000012000b7c82 */ /* 0x001fe20008000000 */
[----:B------:R-:W-:Y:S02]  /*6600*/  UMOV UR8, UR13 ;  /* 0x0000000d00087c82 */ /* 0x000fe40008000000 */
[----:B------:R0:W-:Y:S02]  /*6610*/  UTMALDG.3D.MULTICAST [UR8], [UR22], UR19, desc[UR6] ;  /* 0x00000608160073b4 */ /* 0x0001e40008011813 */
[----:B0-----:R-:W-:Y:S05]  /*6620*/  @P1 BRA `(.L_x_176) ;  /* 0xfffffffc00441947 */ /* 0x001fea000383ffff */
.L_x_173:
[----:B------:R-:W-:Y:S05]  /*6630*/  BSYNC B1 ;  /* 0x0000000000017941 */ /* 0x000fea0003800000 */
.L_x_172:
[----:B------:R-:W-:Y:S01]  /*6640*/  LOP3.LUT P1, RZ, R10, 0xff, RZ, 0xc0, !PT ;  /* 0x000000ff0aff7812 */ /* 0x000fe2000782c0ff */
[C---:B------:R-:W-:Y:S01]  /*6650*/  IMAD.IADD R7, R11.reuse, 0x1, R8 ;  /* 0x000000010b077824 */ /* 0x040fe200078e0208 */
[----:B------:R-:W-:Y:S01]  /*6660*/  ULDC.64 UR4, c[0x0][0x650] ;  /* 0x0001940000047ab9 */ /* 0x000fe20000000a00 */
[----:B------:R-:W-:Y:S01]  /*6670*/  ISETP.GE.U32.AND P2, PT, R11, 0x5, PT ;  /* 0x000000050b00780c */ /* 0x000fe20003f46070 */
[----:B------:R-:W-:Y:S01]  /*6680*/  BSSY B1, `(.L_x_177) ;  /* 0x000006c000017945 */ /* 0x000fe20003800000 */
[----:B------:R-:W-:Y:S01]  /*6690*/  IMAD.MOV.U32 R20, RZ, RZ, -0x1 ;  /* 0xffffffffff147424 */ /* 0x000fe200078e00ff */
[----:B------:R-:W-:Y:S01]  /*66a0*/  ISETP.GT.U32.AND P0, PT, R7, 0x4, PT ;  /* 0x000000040700780c */ /* 0x000fe20003f04070 */
[----:B------:R-:W-:Y:S01]  /*66b0*/  IMAD.MOV.U32 R21, RZ, RZ, -0x1 ;  /* 0xffffffffff157424 */ /* 0x000fe200078e00ff */
[----:B------:R-:W-:Y:S02]  /*66c0*/  PRMT R10, RZ, 0x7610, R10 ;  /* 0x00007610ff0a7816 */ /* 0x000fe4000000000a */
[----:B------:R-:W-:-:S03]  /*66d0*/  ISETP.LT.U32.AND P0, PT, R11, 0x5, P0 ;  /* 0x000000050b00780c */ /* 0x000fc60000701070 */
[----:B------:R-:W0:Y:S01]  /*66e0*/  @P1 S2R R5, SR_CgaCtaId ;  /* 0x0000000000051919 */ /* 0x000e220000008800 */
[----:B------:R-:W-:-:S04]  /*66f0*/  @P1 MOV R4, 0x400 ;  /* 0x0000040000041802 */ /* 0x000fc80000000f00 */
[----:B0-----:R-:W-:Y:S01]  /*6700*/  @P1 LEA R6, R5, R4, 0x18 ;  /* 0x0000000405061211 */ /* 0x001fe200078ec0ff */
[----:B------:R-:W-:Y:S01]  /*6710*/  IMAD.WIDE.U32 R4, R7, -0x33333333, RZ ;  /* 0xcccccccd07047825 */ /* 0x000fe200078e00ff */
[----:B------:R-:W-:Y:S02]  /*6720*/  SEL R4, RZ, 0x1, !P0 ;  /* 0x00000001ff047807 */ /* 0x000fe40004000000 */
[----:B------:R0:W-:Y:S01]  /*6730*/  @P1 SYNCS.ARRIVE.TRANS64.A1T0 RZ, [R6+URZ+0x68], RZ ;  /* 0x000068ff06ff19a7 */ /* 0x0001e2000810003f */
[----:B------:R-:W-:Y:S02]  /*6740*/  IADD3 R16, P1, R16, UR36, RZ ;  /* 0x0000002410107c10 */ /* 0x000fe4000ff3e0ff */
[----:B------:R-:W-:Y:S02]  /*6750*/  LOP3.LUT R3, R3, R4, RZ, 0x3c, !PT ;  /* 0x0000000403037212 */ /* 0x000fe400078e3cff */
[----:B------:R-:W-:Y:S02]  /*6760*/  IADD3.X R17, R17, UR42, RZ, P1, !PT ;  /* 0x0000002a11117c10 */ /* 0x000fe40008ffe4ff */
[----:B------:R-:W-:-:S02]  /*6770*/  ISETP.GE.U32.AND P0, PT, R16, UR4, PT ;  /* 0x0000000410007c0c */ /* 0x000fc4000bf06070 */
[----:B0-----:R-:W-:Y:S02]  /*6780*/  SHF.R.U32.HI R6, RZ, 0x2, R5 ;  /* 0x00000002ff067819 */ /* 0x001fe40000011605 */
[----:B------:R-:W-:Y:S02]  /*6790*/  ISETP.GE.U32.AND.EX P0, PT, R17, UR5, PT, P0 ;  /* 0x0000000511007c0c */ /* 0x000fe4000bf06100 */
[----:B------:R-:W-:Y:S01]  /*67a0*/  @P2 LOP3.LUT R3, R3, 0x1, R6, 0x78, !PT ;  /* 0x0000000103032812 */ /* 0x000fe200078e7806 */
[----:B------:R-:W-:Y:S01]  /*67b0*/  IMAD R8, R6, -0x5, R7 ;  /* 0xfffffffb06087824 */ /* 0x000fe200078e0207 */
[----:B------:R-:W-:Y:S01]  /*67c0*/  PRMT R4, RZ, 0x7610, R4 ;  /* 0x00007610ff047816 */ /* 0x000fe20000000004 */
[----:B------:R-:W-:-:S08]  /*67d0*/  IMAD.MOV.U32 R7, RZ, RZ, -0x1 ;  /* 0xffffffffff077424 */ /* 0x000fd000078e00ff */
[----:B------:R-:W-:Y:S05]  /*67e0*/  @P0 BRA `(.L_x_178) ;  /* 0x0000000400540947 */ /* 0x000fea0003800000 */
[----:B------:R-:W0:Y:S01]  /*67f0*/  S2R R15, SR_CTAID.X ;  /* 0x00000000000f7919 */ /* 0x000e220000002500 */
[----:B------:R-:W-:Y:S01]  /*6800*/  ULDC.64 UR4, c[0x0][0x628] ;  /* 0x00018a0000047ab9 */ /* 0x000fe20000000a00 */
[----:B------:R-:W-:Y:S01]  /*6810*/  ULDC UR7, c[0x0][0x630] ;  /* 0x00018c0000077ab9 */ /* 0x000fe20000000800 */
[----:B------:R-:W-:Y:S01]  /*6820*/  ISETP.NE.U32.AND P0, PT, RZ, UR4, PT ;  /* 0x00000004ff007c0c */ /* 0x000fe2000bf05070 */
[----:B------:R-:W1:Y:S01]  /*6830*/  S2R R20, SR_CTAID.Y ;  /* 0x0000000000147919 */ /* 0x000e620000002600 */
[----:B------:R-:W-:Y:S01]  /*6840*/  ULDC UR8, c[0x0][0x150] ;  /* 0x0000540000087ab9 */ /* 0x000fe20000000800 */
[----:B------:R-:W-:Y:S01]  /*6850*/  IMAD.MOV.U32 R4, RZ, RZ, R16 ;  /* 0x000000ffff047224 */ /* 0x000fe200078e0010 */
[----:B------:R-:W-:Y:S01]  /*6860*/  ISETP.NE.AND.EX P0, PT, RZ, UR5, PT, P0 ;  /* 0x00000005ff007c0c */ /* 0x000fe2000bf05300 */
[----:B------:R-:W-:Y:S01]  /*6870*/  IMAD.MOV.U32 R5, RZ, RZ, R17 ;  /* 0x000000ffff057224 */ /* 0x000fe200078e0011 */
[----:B0-----:R-:W-:-:S11]  /*6880*/  I2FP.F32.U32 R22, R15 ;  /* 0x0000000f00167245 */ /* 0x001fd60000201000 */
[----:B------:R-:W-:Y:S05]  /*6890*/  @!P0 BRA `(.L_x_179) ;  /* 0x0000000000288947 */ /* 0x000fea0003800000 */
[----:B------:R-:W-:Y:S02]  /*68a0*/  ULDC UR6, c[0x0][0x634] ;  /* 0x00018d0000067ab9 */ /* 0x000fe40000000800 */
[----:B------:R-:W-:-:S05]  /*68b0*/  IADD3 R5, P0, R16, UR6, RZ ;  /* 0x0000000610057c10 */ /* 0x000fca000ff1e0ff */
[----:B------:R-:W-:-:S04]  /*68c0*/  IMAD.X R21, RZ, RZ, R17, P0 ;  /* 0x000000ffff157224 */ /* 0x000fc800000e0611 */
[----:B------:R-:W-:-:S04]  /*68d0*/  IMAD.WIDE.U32 R6, R21, UR4, RZ ;  /* 0x0000000415067c25 */ /* 0x000fc8000f8e00ff */
[----:B------:R-:W-:-:S04]  /*68e0*/  IMAD.WIDE.U32 R6, P0, R5, UR5, R6 ;  /* 0x0000000505067c25 */ /* 0x000fc8000f800006 */
[----:B------:R-:W-:-:S04]  /*68f0*/  IMAD.WIDE.U32 R4, R5, UR4, RZ ;  /* 0x0000000405047c25 */ /* 0x000fc8000f8e00ff */
[----:B------:R-:W-:Y:S01]  /*6900*/  IMAD.MOV.U32 R4, RZ, RZ, R7 ;  /* 0x000000ffff047224 */ /* 0x000fe200078e0007 */
[----:B------:R-:W-:Y:S01]  /*6910*/  IADD3 RZ, P1, R5, R6, RZ ;  /* 0x0000000605ff7210 */ /* 0x000fe20007f3e0ff */
[----:B------:R-:W-:-:S04]  /*6920*/  IMAD.X R5, RZ, RZ, RZ, P0 ;  /* 0x000000ffff057224 */ /* 0x000fc800000e06ff */
[----:B------:R-:W-:-:S08]  /*6930*/  IMAD.WIDE.U32.X R4, R21, UR5, R4, P1 ;  /* 0x0000000515047c25 */ /* 0x000fd000088e0404 */
.L_x_179:
[--C-:B------:R-:W-:Y:S01]  /*6940*/  SHF.R.U64 R14, R4, UR7, R5.reuse ;  /* 0x00000007040e7c19 */ /* 0x100fe20008001205 */
[----:B------:R-:W-:Y:S01]  /*6950*/  FMUL R22, R22, UR8 ;  /* 0x0000000816167c20 */ /* 0x000fe20008400000 */
[----:B------:R-:W-:Y:S01]  /*6960*/  SHF.R.U32.HI R4, RZ, UR7, R5 ;  /* 0x00000007ff047c19 */ /* 0x000fe20008011605 */
[----:B------:R-:W0:Y:S01]  /*6970*/  LDC R6, c[0x0][0x144] ;  /* 0x00005100ff067b82 */ /* 0x000e220000000800 */
[----:B------:R-:W-:Y:S01]  /*6980*/  IADD3 R5, P0, RZ, -R14, RZ ;  /* 0x8000000eff057210 */ /* 0x000fe20007f1e0ff */
[----:B------:R-:W-:Y:S01]  /*6990*/  ULDC UR6, c[0x0][0x154] ;  /* 0x0000550000067ab9 */ /* 0x000fe20000000800 */
[----:B-1----:R-:W-:Y:S01]  /*69a0*/  I2FP.F32.U32 R7, R20 ;  /* 0x0000001400077245 */ /* 0x002fe20000201000 */
[----:B------:R-:W1:Y:S01]  /*69b0*/  F2I.U32.TRUNC.NTZ R22, R22 ;  /* 0x0000001600167305 */ /* 0x000e62000020f000 */
[----:B------:R-:W-:Y:S01]  /*69c0*/  ULDC.64 UR4, c[0x0][0x620] ;  /* 0x0001880000047ab9 */ /* 0x000fe20000000a00 */
[----:B------:R-:W-:Y:S01]  /*69d0*/  IMAD.X R4, RZ, RZ, ~R4, P0 ;  /* 0x000000ffff047224 */ /* 0x000fe200000e0e04 */
[----:B------:R-:W-:Y:S01]  /*69e0*/  ISETP.NE.AND P2, PT, R2, 0x1, PT ;  /* 0x000000010200780c */ /* 0x000fe20003f45270 */
[----:B------:R-:W-:Y:S01]  /*69f0*/  FMUL R23, R7, UR6 ;  /* 0x0000000607177c20 */ /* 0x000fe20008400000 */
[----:B------:R-:W2:Y:S01]  /*6a00*/  LDC R25, c[0x0][0x148] ;  /* 0x00005200ff197b82 */ /* 0x000ea20000000800 */
[----:B------:R-:W-:Y:S01]  /*6a10*/  IMAD R4, R4, UR4, RZ ;  /* 0x0000000404047c24 */ /* 0x000fe2000f8e02ff */
[----:B------:R-:W-:-:S02]  /*6a20*/  ULDC.64 UR6, c[0x0][0x640] ;  /* 0x0001900000067ab9 */ /* 0x000fc40000000a00 */
[----:B------:R-:W-:Y:S01]  /*6a30*/  ISETP.NE.U32.AND P0, PT, RZ, UR6, PT ;  /* 0x00000006ff007c0c */ /* 0x000fe2000bf05070 */
[----:B------:R-:W3:Y:S01]  /*6a40*/  F2I.U32.TRUNC.NTZ R23, R23 ;  /* 0x0000001700177305 */ /* 0x000ee2000020f000 */
[C---:B------:R-:W-:Y:S02]  /*6a50*/  IMAD R7, R5.reuse, UR5, R4 ;  /* 0x0000000505077c24 */ /* 0x040fe4000f8e0204 */
[----:B------:R-:W-:Y:S01]  /*6a60*/  IMAD.WIDE.U32 R4, R5, UR4, R16 ;  /* 0x0000000405047c25 */ /* 0x000fe2000f8e0010 */
[----:B------:R-:W-:Y:S01]  /*6a70*/  ULDC UR4, c[0x0][0x618] ;  /* 0x0001860000047ab9 */ /* 0x000fe20000000800 */
[----:B------:R-:W-:Y:S02]  /*6a80*/  ISETP.NE.AND.EX P0, PT, RZ, UR7, PT, P0 ;  /* 0x00000007ff007c0c */ /* 0x000fe4000bf05300 */
[----:B------:R-:W-:Y:S02]  /*6a90*/  IMAD.IADD R5, R5, 0x1, R7 ;  /* 0x0000000105057824 */ /* 0x000fe400078e0207 */
[----:B-1----:R-:W-:-:S03]  /*6aa0*/  IMAD.MOV R22, RZ, RZ, -R22 ;  /* 0x000000ffff167224 */ /* 0x002fc600078e0a16 */
[----:B------:R-:W-:Y:S01]  /*6ab0*/  SHF.R.U64 R21, R4, UR4, R5 ;  /* 0x0000000404157c19 */ /* 0x000fe20008001205 */
[----:B0-----:R-:W-:Y:S01]  /*6ac0*/  IMAD R15, R6, R22, R15 ;  /* 0x00000016060f7224 */ /* 0x001fe200078e020f */
[----:B------:R-:W-:Y:S01]  /*6ad0*/  SHF.R.U32.HI R4, RZ, UR4, R5 ;  /* 0x00000004ff047c19 */ /* 0x000fe20008011605 */
[----:B------:R-:W-:Y:S01]  /*6ae0*/  ULDC UR4, c[0x0][0x608] ;  /* 0x0001820000047ab9 */ /* 0x000fe20000000800 */
[----:B---3--:R-:W-:Y:S02]  /*6af0*/  IMAD.MOV R6, RZ, RZ, -R23 ;  /* 0x000000ffff067224 */ /* 0x008fe400078e0a17 */
[--C-:B------:R-:W-:Y:S02]  /*6b00*/  SHF.R.U64 R22, R21, UR4, R4.reuse ;  /* 0x0000000415167c19 */ /* 0x100fe40008001204 */
[----:B------:R-:W-:Y:S01]  /*6b10*/  SHF.R.U32.HI R5, RZ, UR4, R4 ;  /* 0x00000004ff057c19 */ /* 0x000fe20008011604 */
[----:B------:R-:W-:Y:S01]  /*6b20*/  ULDC UR4, c[0x0][0x658] ;  /* 0x0001960000047ab9 */ /* 0x000fe20000000800 */
[----:B--2---:R-:W-:-:S02]  /*6b30*/  @P2 IMAD R15, R25, R6, R20 ;  /* 0x00000006190f2224 */ /* 0x004fc400078e0214 */
[--C-:B------:R-:W-:Y:S02]  /*6b40*/  SHF.R.U64 R20, R22, UR4, R5.reuse ;  /* 0x0000000416147c19 */ /* 0x100fe40008001205 */
[----:B------:R-:W-:-:S03]  /*6b50*/  SHF.R.U32.HI R23, RZ, UR4, R5 ;  /* 0x00000004ff177c19 */ /* 0x000fc60008011605 */
[----:B------:R-:W-:Y:S02]  /*6b60*/  IMAD.MOV.U32 R6, RZ, RZ, R20 ;  /* 0x000000ffff067224 */ /* 0x000fe400078e0014 */
[----:B------:R-:W-:Y:S01]  /*6b70*/  IMAD.MOV.U32 R5, RZ, RZ, R23 ;  /* 0x000000ffff057224 */ /* 0x000fe200078e0017 */
[----:B------:R-:W-:Y:S06]  /*6b80*/  @!P0 BRA `(.L_x_180) ;  /* 0x00000000002c8947 */ /* 0x000fec0003800000 */
        /* <DEDUP_REMOVED lines=9> */
[----:B------:R-:W-:-:S04]  /*6c20*/  IMAD.WIDE.U32.X R4, R23, UR7, R4, P1 ;  /* 0x0000000717047c25 */ /* 0x000fc800088e0404 */
[----:B------:R-:W-:-:S07]  /*6c30*/  IMAD.MOV.U32 R6, RZ, RZ, R4 ;  /* 0x000000ffff067224 */ /* 0x000fce00078e0004 */
.L_x_180:
[----:B------:R-:W-:Y:S01]  /*6c40*/  ULDC UR4, c[0x0][0x648] ;  /* 0x0001920000047ab9 */ /* 0x000fe20000000800 */
[----:B------:R-:W-:Y:S01]  /*6c50*/  LOP3.LUT R4, R22, UR16, RZ, 0xc0, !PT ;  /* 0x0000001016047c12 */ /* 0x000fe2000f8ec0ff */
[----:B------:R-:W-:Y:S01]  /*6c60*/  ULDC UR5, c[0x0][0x610] ;  /* 0x0001840000057ab9 */ /* 0x000fe20000000800 */
[----:B------:R-:W-:Y:S01]  /*6c70*/  SHF.R.U64 R5, R6, UR4, R5 ;  /* 0x0000000406057c19 */ /* 0x000fe20008001205 */
[----:B------:R-:W-:Y:S01]  /*6c80*/  ULDC UR4, c[0x0][0x638] ;  /* 0x00018e0000047ab9 */ /* 0x000fe20000000800 */
[----:B------:R-:W-:-:S03]  /*6c90*/  LOP3.LUT R21, R21, UR15, RZ, 0xc0, !PT ;  /* 0x0000000f15157c12 */ /* 0x000fc6000f8ec0ff */
[----:B------:R-:W-:Y:S02]  /*6ca0*/  IMAD.MOV R7, RZ, RZ, -R5 ;  /* 0x000000ffff077224 */ /* 0x000fe400078e0a05 */
[----:B------:R-:W-:Y:S02]  /*6cb0*/  IMAD R4, R5, UR17, R4 ;  /* 0x0000001105047c24 */ /* 0x000fe4000f8e0204 */
[----:B------:R-:W-:Y:S01]  /*6cc0*/  IMAD R20, R7, UR4, R20 ;  /* 0x0000000407147c24 */ /* 0x000fe2000f8e0214 */
[----:B------:R-:W-:Y:S01]  /*6cd0*/  ULDC UR4, c[0x0][0x600] ;  /* 0x0001800000047ab9 */ /* 0x000fe20000000800 */
[----:B------:R-:W-:Y:S02]  /*6ce0*/  IMAD R15, R4, UR5, R15 ;  /* 0x00000005040f7c24 */ /* 0x000fe4000f8e020f */
[----:B------:R-:W-:Y:S02]  /*6cf0*/  IMAD R20, R20, UR4, R21 ;  /* 0x0000000414147c24 */ /* 0x000fe4000f8e0215 */
[----:B------:R-:W-:-:S02]  /*6d00*/  IMAD.MOV.U32 R4, RZ, RZ, 0x1 ;  /* 0x00000001ff047424 */ /* 0x000fc400078e00ff */
[----:B------:R-:W-:Y:S01]  /*6d10*/  IMAD.MOV.U32 R7, RZ, RZ, R14 ;  /* 0x000000ffff077224 */ /* 0x000fe200078e000e */
[----:B------:R-:W-:Y:S02]  /*6d20*/  SEL R21, R20, R15, !P2 ;  /* 0x0000000f14157207 */ /* 0x000fe40005000000 */
[----:B------:R-:W-:-:S07]  /*6d30*/  SEL R20, R15, R20, !P2 ;  /* 0x000000140f147207 */ /* 0x000fce0005000000 */
.L_x_178:
[----:B------:R-:W-:Y:S05]  /*6d40*/  BSYNC B1 ;  /* 0x0000000000017941 */ /* 0x000fea0003800000 */
.L_x_177:
[----:B------:R-:W-:-:S13]  /*6d50*/  LOP3.LUT P0, RZ, R4, 0xff, RZ, 0xc0, !PT ;  /* 0x000000ff04ff7812 */ /* 0x000fda000780c0ff */
[----:B------:R-:W-:Y:S05]  /*6d60*/  @P0 BRA `(.L_x_181) ;  /* 0xfffffff400400947 */ /* 0x000fea000383ffff */
[----:B------:R-:W-:Y:S05]  /*6d70*/  BSYNC B0 ;  /* 0x0000000000007941 */ /* 0x000fea0003800000 */
.L_x_170:
[----:B------:R-:W-:-:S03]  /*6d80*/  UMOV UR4, 0xffffffff ;  /* 0xffffffff00047882 */ /* 0x000fc60000000000 */
[----:B------:R-:W-:Y:S05]  /*6d90*/  BRA.DIV UR4, `(.L_x_182) ;  /* 0x0000000604387947 */ /* 0x000fea000b800000 */
[----:B------:R-:W-:-:S13]  /*6da0*/  ELECT P6, URZ, PT ;  /* 0x00000000003f782f */ /* 0x000fda00038c0000 */
.L_x_197:
[----:B------:R-:W-:Y:S04]  /*6db0*/  BSSY B0, `(.L_x_183) ;  /* 0x0000034000007945 */ /* 0x000fe80003800000 */
[----:B------:R-:W-:Y:S05]  /*6dc0*/  @!P6 BRA `(.L_x_184) ;  /* 0x0000000000c8e947 */ /* 0x000fea0003800000 */
[----:B------:R-:W-:-:S04]  /*6dd0*/  LOP3.LUT R18, R18, 0x2, RZ, 0xfc, !PT ;  /* 0x0000000212127812 */ /* 0x000fc800078efcff */
[----:B------:R-:W-:-:S13]  /*6de0*/  ISETP.NE.AND P0, PT, R18, 0x3, PT ;  /* 0x000000031200780c */ /* 0x000fda0003f05270 */
[----:B------:R-:W-:Y:S05]  /*6df0*/  @!P0 BRA `(.L_x_185) ;  /* 0x0000000000048947 */ /* 0x000fea0003800000 */
[----:B------:R-:W-:Y:S01]  /*6e00*/  BPT.TRAP 0x1 ;  /* 0x000000040000795c */ /* 0x000fe20000300000 */
.L_x_185:
[----:B------:R-:W0:Y:S01]  /*6e10*/  S2R R5, SR_CgaCtaId ;  /* 0x0000000000057919 */ /* 0x000e220000008800 */
[----:B------:R-:W-:Y:S02]  /*6e20*/  MOV R0, 0x400 ;  /* 0x0000040000007802 */ /* 0x000fe40000000f00 */
[----:B------:R-:W-:Y:S02]  /*6e30*/  SHF.L.U32 R2, R3, 0x1f, RZ ;  /* 0x0000001f03027819 */ /* 0x000fe400000006ff */
[----:B0-----:R-:W-:-:S05]  /*6e40*/  LEA R5, R5, R0, 0x18 ;  /* 0x0000000005057211 */ /* 0x001fca00078ec0ff */
[----:B------:R-:W-:-:S04]  /*6e50*/  VIADD R5, R5, 0x28 ;  /* 0x0000002805057836 */ /* 0x000fc80000000000 */
[C---:B------:R-:W-:Y:S02]  /*6e60*/  IMAD R7, R8.reuse, 0x8, R5 ;  /* 0x0000000808077824 */ /* 0x040fe400078e0205 */
[----:B------:R-:W-:Y:S02]  /*6e70*/  VIADD R8, R8, 0x1 ;  /* 0x0000000108087836 */ /* 0x000fe40000000000 */
[----:B------:R-:W0:Y:S03]  /*6e80*/  SYNCS.PHASECHK.TRANS64.TRYWAIT P0, [R7+URZ], R2 ;  /* 0x00000002070075a7 */ /* 0x000e26000800017f */
[----:B------:R-:W-:-:S04]  /*6e90*/  ISETP.NE.AND P1, PT, R8, 0x5, PT ;  /* 0x000000050800780c */ /* 0x000fc80003f25270 */
[----:B------:R-:W-:Y:S02]  /*6ea0*/  SEL R0, RZ, 0x1, P1 ;  /* 0x00000001ff007807 */ /* 0x000fe40000800000 */
[----:B------:R-:W-:Y:S02]  /*6eb0*/  SEL R8, R8, RZ, P1 ;  /* 0x000000ff08087207 */ /* 0x000fe40000800000 */
[----:B------:R-:W-:-:S03]  /*6ec0*/  LOP3.LUT R9, R3, R0, RZ, 0x3c, !PT ;  /* 0x0000000003097212 */ /* 0x000fc600078e3cff */
[----:B------:R-:W-:Y:S01]  /*6ed0*/  IMAD R6, R8, 0x8, R5 ;  /* 0x0000000808067824 */ /* 0x000fe200078e0205 */
[----:B------:R-:W-:Y:S01]  /*6ee0*/  SHF.L.U32 R3, R9, 0x1f, RZ ;  /* 0x0000001f09037819 */ /* 0x000fe200000006ff */
[----:B0-----:R-:W-:Y:S06]  /*6ef0*/  @!P0 BRA `(.L_x_186) ;  /* 0x0000000400008947 */ /* 0x001fec0003800000 */
.L_x_198:
[----:B------:R-:W1:Y:S01]  /*6f00*/  SYNCS.PHASECHK.TRANS64.TRYWAIT P0, [R6+URZ], R3 ;  /* 0x00000003060075a7 */ /* 0x000e62000800017f */
[----:B------:R-:W-:-:S05]  /*6f10*/  VIADD R0, R8, 0x1 ;  /* 0x0000000108007836 */ /* 0x000fca0000000000 */
[----:B------:R-:W-:-:S04]  /*6f20*/  ISETP.NE.AND P1, PT, R0, 0x5, PT ;  /* 0x000000050000780c */ /* 0x000fc80003f25270 */
[----:B0-----:R-:W-:Y:S02]  /*6f30*/  SEL R2, RZ, 0x1, P1 ;  /* 0x00000001ff027807 */ /* 0x001fe40000800000 */
[----:B------:R-:W-:Y:S02]  /*6f40*/  SEL R0, R0, RZ, P1 ;  /* 0x000000ff00007207 */ /* 0x000fe40000800000 */
[----:B------:R-:W-:-:S03]  /*6f50*/  LOP3.LUT R9, R9, R2, RZ, 0x3c, !PT ;  /* 0x0000000209097212 */ /* 0x000fc600078e3cff */
[----:B------:R-:W-:Y:S01]  /*6f60*/  IMAD R7, R0, 0x8, R5 ;  /* 0x0000000800077824 */ /* 0x000fe200078e0205 */
[----:B------:R-:W-:Y:S01]  /*6f70*/  SHF.L.U32 R4, R9, 0x1f, RZ ;  /* 0x0000001f09047819 */ /* 0x000fe200000006ff */
[----:B-1----:R-:W-:Y:S06]  /*6f80*/  @!P0 BRA `(.L_x_187) ;  /* 0x0000000000f08947 */ /* 0x002fec0003800000 */
.L_x_199:
[----:B------:R-:W1:Y:S01]  /*6f90*/  SYNCS.PHASECHK.TRANS64.TRYWAIT P0, [R7+URZ], R4 ;  /* 0x00000004070075a7 */ /* 0x000e62000800017f */
[----:B------:R-:W-:-:S05]  /*6fa0*/  VIADD R0, R0, 0x1 ;  /* 0x0000000100007836 */ /* 0x000fca0000000000 */
[----:B------:R-:W-:-:S04]  /*6fb0*/  ISETP.NE.AND P1, PT, R0, 0x5, PT ;  /* 0x000000050000780c */ /* 0x000fc80003f25270 */
[----:B------:R-:W-:Y:S02]  /*6fc0*/  SEL R2, RZ, 0x1, P1 ;  /* 0x00000001ff027807 */ /* 0x000fe40000800000 */
[----:B------:R-:W-:Y:S02]  /*6fd0*/  SEL R0, R0, RZ, P1 ;  /* 0x000000ff00007207 */ /* 0x000fe40000800000 */
[----:B------:R-:W-:-:S03]  /*6fe0*/  LOP3.LUT R9, R9, R2, RZ, 0x3c, !PT ;  /* 0x0000000209097212 */ /* 0x000fc600078e3cff */
[----:B0-----:R-:W-:Y:S01]  /*6ff0*/  IMAD R6, R0, 0x8, R5 ;  /* 0x0000000800067824 */ /* 0x001fe200078e0205 */
[----:B------:R-:W-:Y:S01]  /*7000*/  SHF.L.U32 R3, R9, 0x1f, RZ ;  /* 0x0000001f09037819 */ /* 0x000fe200000006ff */
[----:B-1----:R-:W-:Y:S06]  /*7010*/  @!P0 BRA `(.L_x_188) ;  /* 0x0000000000e08947 */ /* 0x002fec0003800000 */
.L_x_200:
[----:B------:R-:W1:Y:S01]  /*7020*/  SYNCS.PHASECHK.TRANS64.TRYWAIT P0, [R6+URZ], R3 ;  /* 0x00000003060075a7 */ /* 0x000e62000800017f */
[----:B------:R-:W-:-:S05]  /*7030*/  VIADD R0, R0, 0x1 ;  /* 0x0000000100007836 */ /* 0x000fca0000000000 */
[----:B------:R-:W-:-:S04]  /*7040*/  ISETP.NE.AND P1, PT, R0, 0x5, PT ;  /* 0x000000050000780c */ /* 0x000fc80003f25270 */
[----:B------:R-:W-:Y:S02]  /*7050*/  SEL R2, RZ, 0x1, P1 ;  /* 0x00000001ff027807 */ /* 0x000fe40000800000 */
[----:B------:R-:W-:Y:S02]  /*7060*/  SEL R0, R0, RZ, P1 ;  /* 0x000000ff00007207 */ /* 0x000fe40000800000 */
[----:B------:R-:W-:Y:S01]  /*7070*/  LOP3.LUT R2, R9, R2, RZ, 0x3c, !PT ;  /* 0x0000000209027212 */ /* 0x000fe200078e3cff */
[----:B-1----:R-:W-:Y:S06]  /*7080*/  @!P0 BRA `(.L_x_189) ;  /* 0x0000000000d88947 */ /* 0x002fec0003800000 */
.L_x_201:
[----:B------:R-:W-:Y:S01]  /*7090*/  IMAD R5, R0, 0x8, R5 ;  /* 0x0000000800057824 */ /* 0x000fe200078e0205 */
[----:B------:R-:W-:-:S07]  /*70a0*/  SHF.L.U32 R0, R2, 0x1f, RZ ;  /* 0x0000001f02007819 */ /* 0x000fce00000006ff */
.L_x_190:
[----:B--2---:R2:W3:Y:S02]  /*70b0*/  SYNCS.PHASECHK.TRANS64.TRYWAIT P0, [R5+URZ], R0 ;  /* 0x00000000050075a7 */ /* 0x0044e4000800017f */
[----:B---3--:R-:W-:Y:S05]  /*70c0*/  @!P0 NANOSLEEP.SYNCS 0x989680 ;  /* 0x009896800000895d */ /* 0x008fea0003900000 */
[----:B------:R-:W3:Y:S02]  /*70d0*/  @!P0 SYNCS.PHASECHK.TRANS64 P0, [R5+URZ], R0 ;  /* 0x00000000050085a7 */ /* 0x000ee4000800007f */
[----:B---3--:R-:W-:Y:S05]  /*70e0*/  @!P0 BRA `(.L_x_190) ;  /* 0xfffffffc00f08947 */ /* 0x008fea000383ffff */
.L_x_184:
[----:B------:R-:W-:Y:S05]  /*70f0*/  BSYNC B0 ;  /* 0x0000000000007941 */ /* 0x000fea0003800000 */
.L_x_183:
[----:B------:R-:W-:Y:S05]  /*7100*/  EXIT ;  /* 0x000000000000794d */ /* 0x000fea0003800000 */
.L_x_21:
[----:B-1----:R1:W2:Y:S02]  /*7110*/  SYNCS.PHASECHK.TRANS64.TRYWAIT P1, [R3+URZ], R0 ;  /* 0x00000000030075a7 */ /* 0x0022a4000802017f */
[----:B--2---:R-:W-:Y:S05]  /*7120*/  @!P1 NANOSLEEP.SYNCS 0x989680 ;  /* 0x009896800000995d */ /* 0x004fea0003900000 */
[----:B------:R-:W2:Y:S02]  /*7130*/  @!P1 SYNCS.PHASECHK.TRANS64 P1, [R3+URZ], R0 ;  /* 0x00000000030095a7 */ /* 0x000ea4000802007f */
[----:B--2---:R-:W-:Y:S05]  /*7140*/  @!P1 BRA `(.L_x_21) ;  /* 0xfffffffc00f09947 */ /* 0x004fea000383ffff */
[----:B------:R-:W-:Y:S05]  /*7150*/  BRA `(.L_x_20) ;  /* 0xffffffa4008c7947 */ /* 0x000fea000383ffff */
.L_x_26:
[----:B-1----:R1:W2:Y:S02]  /*7160*/  SYNCS.PHASECHK.TRANS64.TRYWAIT P1, [R5+URZ], R4 ;  /* 0x00000004050075a7 */ /* 0x0022a4000802017f */
[----:B--2---:R-:W-:Y:S05]  /*7170*/  @!P1 NANOSLEEP.SYNCS 0x989680 ;  /* 0x009896800000995d */ /* 0x004fea0003900000 */
[----:B------:R-:W2:Y:S02]  /*7180*/  @!P1 SYNCS.PHASECHK.TRANS64 P1, [R5+URZ], R4 ;  /* 0x00000004050095a7 */ /* 0x000ea4000802007f */
[----:B--2---:R-:W-:Y:S05]  /*7190*/  @!P1 BRA `(.L_x_26) ;  /* 0xfffffffc00f09947 */ /* 0x004fea000383ffff */
[----:B------:R-:W-:Y:S05]  /*71a0*/  BRA `(.L_x_25) ;  /* 0xffffffa800607947 */ /* 0x000fea000383ffff */
.L_x_171:
[----:B------:R-:W-:Y:S01]  /*71b0*/  BSSY B1, `(.L_x_191) ;  /* 0x0000006000017945 */ /* 0x000fe20003800000 */
[----:B------:R-:W-:-:S07]  /*71c0*/  IMAD.MOV.U32 R15, RZ, RZ, -0x1 ;  /* 0xffffffffff0f7424 */ /* 0x000fce00078e00ff */
[----:B------:R-:W-:Y:S05]  /*71d0*/  WARPSYNC.COLLECTIVE R15, `(.L_x_192) ;  /* 0x000000000f0c7348 */ /* 0x000fea0003c00000 */
[----:B------:R-:W-:Y:S02]  /*71e0*/  ELECT P6, UR62, PT ;  /* 0x00000000003e782f */ /* 0x000fe400038c0000 */
[----:B------:R-:W-:Y:S01]  /*71f0*/  MOV R14, UR62 ;  /* 0x0000003e000e7c02 */ /* 0x000fe20008000f00 */
[----:B------:R-:W-:Y:S10]  /*7200*/  ENDCOLLECTIVE ;  /* 0x000000000000791b */ /* 0x000ff40003800000 */
.L_x_192:
[----:B------:R-:W-:Y:S05]  /*7210*/  BSYNC B1 ;  /* 0x0000000000017941 */ /* 0x000fea0003800000 */
.L_x_191:
[----:B------:R-:W-:Y:S05]  /*7220*/  BRA `(.L_x_193) ;  /* 0xfffffff0001c7947 */ /* 0x000fea000383ffff */
.L_x_174:
[----:B-1----:R1:W2:Y:S02]  /*7230*/  SYNCS.PHASECHK.TRANS64.TRYWAIT P0, [R23+URZ+0x28], R14 ;  /* 0x0000280e170075a7 */ /* 0x0022a4000800017f */
[----:B--2---:R-:W-:Y:S05]  /*7240*/  @!P0 NANOSLEEP.SYNCS 0x989680 ;  /* 0x009896800000895d */ /* 0x004fea0003900000 */
[----:B------:R-:W2:Y:S02]  /*7250*/  @!P0 SYNCS.PHASECHK.TRANS64 P0, [R23+URZ+0x28], R14 ;  /* 0x0000280e170085a7 */ /* 0x000ea4000800007f */
[----:B--2---:R-:W-:Y:S05]  /*7260*/  @!P0 BRA `(.L_x_174) ;  /* 0xfffffffc00f08947 */ /* 0x004fea000383ffff */
[----:B------:R-:W-:Y:S05]  /*7270*/  BRA `(.L_x_194) ;  /* 0xfffffff000547947 */ /* 0x000fea000383ffff */
.L_x_182:
[----:B------:R-:W-:Y:S01]  /*7280*/  BSSY B0, `(.L_x_195) ;  /* 0x0000006000007945 */ /* 0x000fe20003800000 */
[----:B------:R-:W-:-:S07]  /*7290*/  IMAD.MOV.U32 R15, RZ, RZ, -0x1 ;  /* 0xffffffffff0f7424 */ /* 0x000fce00078e00ff */
[----:B------:R-:W-:Y:S05]  /*72a0*/  WARPSYNC.COLLECTIVE R15, `(.L_x_196) ;  /* 0x000000000f0c7348 */ /* 0x000fea0003c00000 */
[----:B------:R-:W-:Y:S02]  /*72b0*/  ELECT P6, UR62, PT ;  /* 0x00000000003e782f */ /* 0x000fe400038c0000 */
[----:B------:R-:W-:Y:S01]  /*72c0*/  MOV R14, UR62 ;  /* 0x0000003e000e7c02 */ /* 0x000fe20008000f00 */
[----:B------:R-:W-:Y:S10]  /*72d0*/  ENDCOLLECTIVE ;  /* 0x000000000000791b */ /* 0x000ff40003800000 */
.L_x_196:
[----:B------:R-:W-:Y:S05]  /*72e0*/  BSYNC B0 ;  /* 0x0000000000007941 */ /* 0x000fea0003800000 */
.L_x_195:
[----:B------:R-:W-:Y:S05]  /*72f0*/  BRA `(.L_x_197) ;  /* 0xfffffff800ac7947 */ /* 0x000fea000383ffff */
.L_x_186:
[----:B0-----:R0:W1:Y:S02]  /*7300*/  SYNCS.PHASECHK.TRANS64.TRYWAIT P0, [R7+URZ], R2 ;  /* 0x00000002070075a7 */ /* 0x001064000800017f */
[----:B-1----:R-:W-:Y:S05]  /*7310*/  @!P0 NANOSLEEP.SYNCS 0x989680 ;  /* 0x009896800000895d */ /* 0x002fea0003900000 */
[----:B------:R-:W1:Y:S02]  /*7320*/  @!P0 SYNCS.PHASECHK.TRANS64 P0, [R7+URZ], R2 ;  /* 0x00000002070085a7 */ /* 0x000e64000800007f */
[----:B-1----:R-:W-:Y:S05]  /*7330*/  @!P0 BRA `(.L_x_186) ;  /* 0xfffffffc00f08947 */ /* 0x002fea000383ffff */
[----:B------:R-:W-:Y:S05]  /*7340*/  BRA `(.L_x_198) ;  /* 0xfffffff800ec7947 */ /* 0x000fea000383ffff */
.L_x_187:
[----:B0-----:R0:W1:Y:S02]  /*7350*/  SYNCS.PHASECHK.TRANS64.TRYWAIT P0, [R6+URZ], R3 ;  /* 0x00000003060075a7 */ /* 0x001064000800017f */
[----:B-1----:R-:W-:Y:S05]  /*7360*/  @!P0 NANOSLEEP.SYNCS 0x989680 ;  /* 0x009896800000895d */ /* 0x002fea0003900000 */
[----:B------:R-:W1:Y:S02]  /*7370*/  @!P0 SYNCS.PHASECHK.TRANS64 P0, [R6+URZ], R3 ;  /* 0x00000003060085a7 */ /* 0x000e64000800007f */
[----:B-1----:R-:W-:Y:S05]  /*7380*/  @!P0 BRA `(.L_x_187) ;  /* 0xfffffffc00f08947 */ /* 0x002fea000383ffff */
[----:B------:R-:W-:Y:S05]  /*7390*/  BRA `(.L_x_199) ;  /* 0xfffffff800fc7947 */ /* 0x000fea000383ffff */
.L_x_188:
[----:B0-----:R0:W1:Y:S02]  /*73a0*/  SYNCS.PHASECHK.TRANS64.TRYWAIT P0, [R7+URZ], R4 ;  /* 0x00000004070075a7 */ /* 0x001064000800017f */
[----:B-1----:R-:W-:Y:S05]  /*73b0*/  @!P0 NANOSLEEP.SYNCS 0x989680 ;  /* 0x009896800000895d */ /* 0x002fea0003900000 */
[----:B------:R-:W1:Y:S02]  /*73c0*/  @!P0 SYNCS.PHASECHK.TRANS64 P0, [R7+URZ], R4 ;  /* 0x00000004070085a7 */ /* 0x000e64000800007f */
[----:B-1----:R-:W-:Y:S05]  /*73d0*/  @!P0 BRA `(.L_x_188) ;  /* 0xfffffffc00f08947 */ /* 0x002fea000383ffff */
[----:B------:R-:W-:Y:S05]  /*73e0*/  BRA `(.L_x_200) ;  /* 0xfffffffc000c7947 */ /* 0x000fea000383ffff */
.L_x_189:
[----:B-1----:R1:W2:Y:S02]  /*73f0*/  SYNCS.PHASECHK.TRANS64.TRYWAIT P0, [R6+URZ], R3 ;  /* 0x00000003060075a7 */ /* 0x0022a4000800017f */
[----:B--2---:R-:W-:Y:S05]  /*7400*/  @!P0 NANOSLEEP.SYNCS 0x989680 ;  /* 0x009896800000895d */ /* 0x004fea0003900000 */
[----:B------:R-:W2:Y:S02]  /*7410*/  @!P0 SYNCS.PHASECHK.TRANS64 P0, [R6+URZ], R3 ;  /* 0x00000003060085a7 */ /* 0x000ea4000800007f */
[----:B--2---:R-:W-:Y:S05]  /*7420*/  @!P0 BRA `(.L_x_189) ;  /* 0xfffffffc00f08947 */ /* 0x004fea000383ffff */
[----:B------:R-:W-:Y:S05]  /*7430*/  BRA `(.L_x_201) ;  /* 0xfffffffc00147947 */ /* 0x000fea000383ffff */
.L_x_202:
[----:B------:R-:W-:-:S00]  /*7440*/  BRA `(.L_x_202) ;  /* 0xfffffffc00fc7947 */ /* 0x000fc0000383ffff */
[----:B------:R-:W-:-:S00]  /*7450*/  NOP ;  /* 0x0000000000007918 */ /* 0x000fc00000000000 */
        /* <DEDUP_REMOVED lines=10> */
.L_x_203:


//--------------------- .nv.global.init           --------------------------
	.section	.nv.global.init,"aw",@progbits
.nv.global.init:
	.type		$str$22,@object
	.size		$str$22,($str$23 - $str$22)
$str$22:
        /*0000*/ 	.byte	0x6b, 0x5f, 0x74, 0x69, 0x6c, 0x65, 0x5f, 0x63, 0x6f, 0x75, 0x6e, 0x74, 0x20, 0x3e, 0x3d, 0x20
        /*0010*/ 	.byte	0x31, 0x00
	.type		$str$23,@object
	.size		$str$23,(__unnamed_1 - $str$23)
$str$23:
        /*0012*/ 	.byte	0x2f, 0x74, 0x6d, 0x70, 0x2f, 0x63, 0x75, 0x74, 0x6c, 0x61, 0x73, 0x73, 0x5f, 0x73, 0x77, 0x65
        /*0022*/ 	.byte	0x65, 0x70, 0x5f, 0x73, 0x72, 0x63, 0x2f, 0x69, 0x6e, 0x63, 0x6c, 0x75, 0x64, 0x65, 0x2f, 0x63
        /*0032*/ 	.byte	0x75, 0x74, 0x6c, 0x61, 0x73, 0x73, 0x2f, 0x67, 0x65, 0x6d, 0x6d, 0x2f, 0x63, 0x6f, 0x6c, 0x6c
        /*0042*/ 	.byte	0x65, 0x63, 0x74, 0x69, 0x76, 0x65, 0x2f, 0x73, 0x6d, 0x39, 0x30, 0x5f, 0x6d, 0x6d, 0x61, 0x5f
        /*0052*/ 	.byte	0x74, 0x6d, 0x61, 0x5f, 0x67, 0x6d, 0x6d, 0x61, 0x5f, 0x73, 0x73, 0x5f, 0x77, 0x61, 0x72, 0x70
        /*0062*/ 	.byte	0x73, 0x70, 0x65, 0x63, 0x69, 0x61, 0x6c, 0x69, 0x7a, 0x65, 0x64, 0x2e, 0x68, 0x70, 0x70, 0x00
	.type		__unnamed_1,@object
	.size		__unnamed_1,(.L_0 - __unnamed_1)
__unnamed_1:
        /*0072*/ 	.byte	0x76, 0x6f, 0x69, 0x64, 0x20, 0x63, 0x75, 0x74, 0x6c, 0x61, 0x73, 0x73, 0x3a, 0x3a, 0x67, 0x65
        /* <DEDUP_REMOVED lines=172> */
        /*0b42*/ 	.byte	0x6e, 0x74, 0x69, 0x74, 0x79, 0x5d, 0x00
.L_0:


//--------------------- .nv.shared._ZN7cutlass13device_kernelINS_4gemm6kernel13GemmUniversalIN4cute5tupleIJiiiiEEENS1_10collective13CollectiveMmaINS1_34MainloopSm90TmaGmmaWarpSpecializedILi5ENS5_IJNS4_1CILi2EEENSA_ILi1EEESC_EEENS1_35KernelTmaWarpSpecializedCooperativeEEENS5_IJNSA_ILi256EEENSA_ILi64EEESH_EEEaNS5_IJlSC_lEEEaSJ_NS4_8TiledMMAINS4_8MMA_AtomIJNS4_4SM904GMMA26MMA_64x64x32_S32S8S8_SS_TNEEEENS4_6LayoutISD_NS5_IJSC_NSA_ILi0EEESR_EEEEENS5_IJNS4_10UnderscoreESU_SU_EEEEENS4_13SM90_TMA_LOADENS4_14ComposedLayoutINS4_7SwizzleILi2ELi4ELi3EEENS4_18smem_ptr_flag_bitsILi8EEENSQ_INS5_IJNSA_ILi8EEESH_EEENS5_IJSH_SC_EEEEEEEvNS4_8identityENS4_23SM90_TMA_LOAD_MULTICASTES17_vS18_EENS_8epilogue10collective6detail29Sm90TmaWarpSpecializedAdapterINS1C_15DefaultEpilogueIaSJ_SJ_NS1B_6thread17LinearCombinationIaLi1EiiLNS1G_9ScaleType4KindE0ELNS_15FloatRoundStyleE2EaEENS1_15EpilogueDefaultEEEEEvvEEEEvNT_6ParamsE --------------------------
	.section	.nv.shared._ZN7cutlass13device_kernelINS_4gemm6kernel13GemmUniversalIN4cute5tupleIJiiiiEEENS1_10collective13CollectiveMmaINS1_34MainloopSm90TmaGmmaWarpSpecializedILi5ENS5_IJNS4_1CILi2EEENSA_ILi1EEESC_EEENS1_35KernelTmaWarpSpecializedCooperativeEEENS5_IJNSA_ILi256EEENSA_ILi64EEESH_EEEaNS5_IJlSC_lEEEaSJ_NS4_8TiledMMAINS4_8MMA_AtomIJNS4_4SM904GMMA26MMA_64x64x32_S32S8S8_SS_TNEEEENS4_6LayoutISD_NS5_IJSC_NSA_ILi0EEESR_EEEEENS5_IJNS4_10UnderscoreESU_SU_EEEEENS4_13SM90_TMA_LOADENS4_14ComposedLayoutINS4_7SwizzleILi2ELi4ELi3EEENS4_18smem_ptr_flag_bitsILi8EEENSQ_INS5_IJNSA_ILi8EEESH_EEENS5_IJSH_SC_EEEEEEEvNS4_8identityENS4_23SM90_TMA_LOAD_MULTICASTES17_vS18_EENS_8epilogue10collective6detail29Sm90TmaWarpSpecializedAdapterINS1C_15DefaultEpilogueIaSJ_SJ_NS1B_6thread17LinearCombinationIaLi1EiiLNS1G_9ScaleType4KindE0ELNS_15FloatRoundStyleE2EaEENS1_15EpilogueDefaultEEEEEvvEEEEvNT_6ParamsE,"aw",@nobits
	.sectionflags	@""
	.align	16
	.zero		1024


//--------------------- .nv.shared.reserved.0     --------------------------
	.section	.nv.shared.reserved.0,"aw",@nobits
	.weak		__nv_reservedSMEM_offset_0_alias
	.size		__nv_reservedSMEM_offset_0_alias, 0, 0
	.other		__nv_reservedSMEM_offset_0_alias,@"STO_CUDA_RESERVED_SHARED STV_DEFAULT"
__nv_reservedSMEM_offset_0_alias:
	.zero		0


//--------------------- .nv.global                --------------------------
	.section	.nv.global,"aw",@nobits
.nv.global:
	.type		_ZN39_INTERNAL_fdec9562_4_k_cu_bad281dd_57544cute1_E,@object
	.size		_ZN39_INTERNAL_fdec9562_4_k_cu_bad281dd_57544cute1_E,(_ZN39_INTERNAL_fdec9562_4_k_cu_bad281dd_57544cuda3std3__45__cpo6cbeginE - _ZN39_INTERNAL_fdec9562_4_k_cu_bad281dd_57544cute1_E)
_ZN39_INTERNAL_fdec9562_4_k_cu_bad281dd_57544cute1_E:
	.zero		1
	.type		_ZN39_INTERNAL_fdec9562_4_k_cu_bad281dd_57544cuda3std3__45__cpo6cbeginE,@object
	.size		_ZN39_INTERNAL_fdec9562_4_k_cu_bad281dd_57544cuda3std3__45__cpo6cbeginE,(_ZN39_INTERNAL_fdec9562_4_k_cu_bad281dd_57544cuda3std3__48in_placeE - _ZN39_INTERNAL_fdec9562_4_k_cu_bad281dd_57544cuda3std3__45__cpo6cbeginE)
_ZN39_INTERNAL_fdec9562_4_k_cu_bad281dd_57544cuda3std3__45__cpo6cbeginE:
	.zero		1
	.type		_ZN39_INTERNAL_fdec9562_4_k_cu_bad281dd_57544cuda3std3__48in_placeE,@object
	.size		_ZN39_INTERNAL_fdec9562_4_k_cu_bad281dd_57544cuda3std3__48in_placeE,(_ZN39_INTERNAL_fdec9562_4_k_cu_bad281dd_57544cuda3std6ranges3__45__cpo9iter_moveE - _ZN39_INTERNAL_fdec9562_4_k_cu_bad281dd_57544cuda3std3__48in_placeE)
_ZN39_INTERNAL_fdec9562_4_k_cu_bad281dd_57544cuda3std3__48in_placeE:
	.zero		1
	.type		_ZN39_INTERNAL_fdec9562_4_k_cu_bad281dd_57544cuda3std6ranges3__45__cpo9iter_moveE,@object
	.size		_ZN39_INTERNAL_fdec9562_4_k_cu_bad281dd_57544cuda3std6ranges3__45__cpo9iter_moveE,(_ZN39_INTERNAL_fdec9562_4_k_cu_bad281dd_57544cuda3std3__45__cpo5beginE - _ZN39_INTERNAL_fdec9562_4_k_cu_bad281dd_57544cuda3std6ranges3__45__cpo9iter_moveE)
_ZN39_INTERNAL_fdec9562_4_k_cu_bad281dd_57544cuda3std6ranges3__45__cpo9iter_moveE:
	.zero		1
	.type		_ZN39_INTERNAL_fdec9562_4_k_cu_bad281dd_57544cuda3std3__45__cpo5beginE,@object
	.size		_ZN39_INTERNAL_fdec9562_4_k_cu_bad281dd_57544cuda3std3__45__cpo5beginE,(_ZN39_INTERNAL_fdec9562_4_k_cu_bad281dd_57544cuda3std3__441_GLOBAL__N__fdec9562_4_k_cu_bad281dd_57546ignoreE - _ZN39_INTERNAL_fdec9562_4_k_cu_bad281dd_57544cuda3std3__45__cpo5beginE)
_ZN39_INTERNAL_fdec9562_4_k_cu_bad281dd_57544cuda3std3__45__cpo5beginE:
	.zero		1
	.type		_ZN39_INTERNAL_fdec9562_4_k_cu_bad281dd_57544cuda3std3__441_GLOBAL__N__fdec9562_4_k_cu_bad281dd_57546ignoreE,@object
	.size		_ZN39_INTERNAL_fdec9562_4_k_cu_bad281dd_57544cuda3std3__441_GLOBAL__N__fdec9562_4_k_cu_bad281dd_57546ignoreE,(_ZN39_INTERNAL_fdec9562_4_k_cu_bad281dd_57544cute7productE - _ZN39_INTERNAL_fdec9562_4_k_cu_bad281dd_57544cuda3std3__441_GLOBAL__N__fdec9562_4_k_cu_bad281dd_57546ignoreE)
_ZN39_INTERNAL_fdec9562_4_k_cu_bad281dd_57544cuda3std3__441_GLOBAL__N__fdec9562_4_k_cu_bad281dd_57546ignoreE:
	.zero		1
	.type		_ZN39_INTERNAL_fdec9562_4_k_cu_bad281dd_57544cute7productE,@object
	.size		_ZN39_INTERNAL_fdec9562_4_k_cu_bad281dd_57544cute7productE,(_ZN39_INTERNAL_fdec9562_4_k_cu_bad281dd_57544cuda3std3__45__cpo3endE - _ZN39_INTERNAL_fdec9562_4_k_cu_bad281dd_57544cute7productE)
_ZN39_INTERNAL_fdec9562_4_k_cu_bad281dd_57544cute7productE:
	.zero		1
	.type		_ZN39_INTERNAL_fdec9562_4_k_cu_bad281dd_57544cuda3std3__45__cpo3endE,@object
	.size		_ZN39_INTERNAL_fdec9562_4_k_cu_bad281dd_57544cuda3std3__45__cpo3endE,(_ZN39_INTERNAL_fdec9562_4_k_cu_bad281dd_57544cuda3std3__419piecewise_constructE - _ZN39_INTERNAL_fdec9562_4_k_cu_bad281dd_57544cuda3std3__45__cpo3endE)
_ZN39_INTERNAL_fdec9562_4_k_cu_bad281dd_57544cuda3std3__45__cpo3endE:
	.zero		1
	.type		_ZN39_INTERNAL_fdec9562_4_k_cu_bad281dd_57544cuda3std3__419piecewise_constructE,@object
	.size		_ZN39_INTERNAL_fdec9562_4_k_cu_bad281dd_57544cuda3std3__419piecewise_constructE,(_ZN39_INTERNAL_fdec9562_4_k_cu_bad281dd_57544cuda3std3__45__cpo4cendE - _ZN39_INTERNAL_fdec9562_4_k_cu_bad281dd_57544cuda3std3__419piecewise_constructE)
_ZN39_INTERNAL_fdec9562_4_k_cu_bad281dd_57544cuda3std3__419piecewise_constructE:
	.zero		1
	.type		_ZN39_INTERNAL_fdec9562_4_k_cu_bad281dd_57544cuda3std3__45__cpo4cendE,@object
	.size		_ZN39_INTERNAL_fdec9562_4_k_cu_bad281dd_57544cuda3std3__45__cpo4cendE,(_ZN39_INTERNAL_fdec9562_4_k_cu_bad281dd_57544cuda3std6ranges3__45__cpo4swapE - _ZN39_INTERNAL_fdec9562_4_k_cu_bad281dd_57544cuda3std3__45__cpo4cendE)
_ZN39_INTERNAL_fdec9562_4_k_cu_bad281dd_57544cuda3std3__45__cpo4cendE:
	.zero		1
	.type		_ZN39_INTERNAL_fdec9562_4_k_cu_bad281dd_57544cuda3std6ranges3__45__cpo4swapE,@object
	.size		_ZN39_INTERNAL_fdec9562_4_k_cu_bad281dd_57544cuda3std6ranges3__45__cpo4swapE,(.L_8 - _ZN39_INTERNAL_fdec9562_4_k_cu_bad281dd_57544cuda3std6ranges3__45__cpo4swapE)
_ZN39_INTERNAL_fdec9562_4_k_cu_bad281dd_57544cuda3std6ranges3__45__cpo4swapE:
	.zero		1
.L_8:


//--------------------- .nv.constant0._ZN7cutlass13device_kernelINS_4gemm6kernel13GemmUniversalIN4cute5tupleIJiiiiEEENS1_10collective13CollectiveMmaINS1_34MainloopSm90TmaGmmaWarpSpecializedILi5ENS5_IJNS4_1CILi2EEENSA_ILi1EEESC_EEENS1_35KernelTmaWarpSpecializedCooperativeEEENS5_IJNSA_ILi256EEENSA_ILi64EEESH_EEEaNS5_IJlSC_lEEEaSJ_NS4_8TiledMMAINS4_8MMA_AtomIJNS4_4SM904GMMA26MMA_64x64x32_S32S8S8_SS_TNEEEENS4_6LayoutISD_NS5_IJSC_NSA_ILi0EEESR_EEEEENS5_IJNS4_10UnderscoreESU_SU_EEEEENS4_13SM90_TMA_LOADENS4_14ComposedLayoutINS4_7SwizzleILi2ELi4ELi3EEENS4_18smem_ptr_flag_bitsILi8EEENSQ_INS5_IJNSA_ILi8EEESH_EEENS5_IJSH_SC_EEEEEEEvNS4_8identityENS4_23SM90_TMA_LOAD_MULTICASTES17_vS18_EENS_8epilogue10collective6detail29Sm90TmaWarpSpecializedAdapterINS1C_15DefaultEpilogueIaSJ_SJ_NS1B_6thread17LinearCombinationIaLi1EiiLNS1G_9ScaleType4KindE0ELNS_15FloatRoundStyleE2EaEENS1_15EpilogueDefaultEEEEEvvEEEEvNT_6ParamsE --------------------------
	.section	.nv.constant0._ZN7cutlass13device_kernelINS_4gemm6kernel13GemmUniversalIN4cute5tupleIJiiiiEEENS1_10collective13CollectiveMmaINS1_34MainloopSm90TmaGmmaWarpSpecializedILi5ENS5_IJNS4_1CILi2EEENSA_ILi1EEESC_EEENS1_35KernelTmaWarpSpecializedCooperativeEEENS5_IJNSA_ILi256EEENSA_ILi64EEESH_EEEaNS5_IJlSC_lEEEaSJ_NS4_8TiledMMAINS4_8MMA_AtomIJNS4_4SM904GMMA26MMA_64x64x32_S32S8S8_SS_TNEEEENS4_6LayoutISD_NS5_IJSC_NSA_ILi0EEESR_EEEEENS5_IJNS4_10UnderscoreESU_SU_EEEEENS4_13SM90_TMA_LOADENS4_14ComposedLayoutINS4_7SwizzleILi2ELi4ELi3EEENS4_18smem_ptr_flag_bitsILi8EEENSQ_INS5_IJNSA_ILi8EEESH_EEENS5_IJSH_SC_EEEEEEEvNS4_8identityENS4_23SM90_TMA_LOAD_MULTICASTES17_vS18_EENS_8epilogue10collective6detail29Sm90TmaWarpSpecializedAdapterINS1C_15DefaultEpilogueIaSJ_SJ_NS1B_6thread17LinearCombinationIaLi1EiiLNS1G_9ScaleType4KindE0ELNS_15FloatRoundStyleE2EaEENS1_15EpilogueDefaultEEEEEvvEEEEvNT_6ParamsE,"a",@progbits
	.sectionflags	@""
	.align	4
.nv.constant0._ZN7cutlass13device_kernelINS_4gemm6kernel13GemmUniversalIN4cute5tupleIJiiiiEEENS1_10collective13CollectiveMmaINS1_34MainloopSm90TmaGmmaWarpSpecializedILi5ENS5_IJNS4_1CILi2EEENSA_ILi1EEESC_EEENS1_35KernelTmaWarpSpecializedCooperativeEEENS5_IJNSA_ILi256EEENSA_ILi64EEESH_EEEaNS5_IJlSC_lEEEaSJ_NS4_8TiledMMAINS4_8MMA_AtomIJNS4_4SM904GMMA26MMA_64x64x32_S32S8S8_SS_TNEEEENS4_6LayoutISD_NS5_IJSC_NSA_ILi0EEESR_EEEEENS5_IJNS4_10UnderscoreESU_SU_EEEEENS4_13SM90_TMA_LOADENS4_14ComposedLayoutINS4_7SwizzleILi2ELi4ELi3EEENS4_18smem_ptr_flag_bitsILi8EEENSQ_INS5_IJNSA_ILi8EEESH_EEENS5_IJSH_SC_EEEEEEEvNS4_8identityENS4_23SM90_TMA_LOAD_MULTICASTES17_vS18_EENS_8epilogue10collective6detail29Sm90TmaWarpSpecializedAdapterINS1C_15DefaultEpilogueIaSJ_SJ_NS1B_6thread17LinearCombinationIaLi1EiiLNS1G_9ScaleType4KindE0ELNS_15FloatRoundStyleE2EaEENS1_15EpilogueDefaultEEEEEvvEEEEvNT_6ParamsE:
	.zero		1664


//--------------------- SYMBOLS --------------------------

	.type		.nv.reservedSmem.offset0,@object
	.size		.nv.reservedSmem.offset0,0x4
	.type		__assertfail,@function
